def matmul_kernel(
    a_ptr,
    b_ptr,
    c_ptr,
    M,
    N,
    K,
    stride_am,
    stride_ak,
    stride_bk,
    stride_bn,
    stride_cm,
    stride_cn,
    BLOCK_M: tl.constexpr,
    BLOCK_N: tl.constexpr,
    BLOCK_K: tl.constexpr,
    GROUP_M: tl.constexpr,
):
    pid = tl.program_id(axis=0)
    num_pid_m = tl.cdiv(M, BLOCK_M)
    num_pid_n = tl.cdiv(N, BLOCK_N)
    num_pid_in_group = GROUP_M * num_pid_n
    group_id = pid // num_pid_in_group
    first_pid_m = group_id * GROUP_M
    group_size_m = min(num_pid_m - first_pid_m, GROUP_M)
    pid_m = first_pid_m + ((pid % num_pid_in_group) % group_size_m)
    pid_n = (pid % num_pid_in_group) // group_size_m

    offs_am = (pid_m * BLOCK_M + tl.arange(0, BLOCK_M)) % M
    offs_bn = (pid_n * BLOCK_N + tl.arange(0, BLOCK_N)) % N
    offs_k = tl.arange(0, BLOCK_K)
    a_ptrs = a_ptr + offs_am[:, None] * stride_am + offs_k[None, :] * stride_ak
    b_ptrs = b_ptr + offs_k[:, None] * stride_bk + offs_bn[None, :] * stride_bn

    acc = tl.zeros((BLOCK_M, BLOCK_N), dtype=tl.float32)
    for kk in range(0, tl.cdiv(K, BLOCK_K)):
        a = tl.load(a_ptrs, mask=offs_k[None, :] < K - kk * BLOCK_K, other=0.0)
        b = tl.load(b_ptrs, mask=offs_k[:, None] < K - kk * BLOCK_K, other=0.0)
        acc = tl.dot(a, b, acc)
        a_ptrs += BLOCK_K * stride_ak
        b_ptrs += BLOCK_K * stride_bk

    c = acc.to(c_ptr.dtype.element_ty)
    offs_cm = pid_m * BLOCK_M + tl.arange(0, BLOCK_M)
    offs_cn = pid_n * BLOCK_N + tl.arange(0, BLOCK_N)
    c_ptrs = c_ptr + offs_cm[:, None] * stride_cm + offs_cn[None, :] * stride_cn
    mask = (offs_cm[:, None] < M) & (offs_cn[None, :] < N)
    tl.store(c_ptrs, c, mask=mask)

# config = {"BLOCK_K": 16, "BLOCK_M": 16, "BLOCK_N": 512, "GROUP_M": 8, "arch": "sm_90", "dtype": "fp16", "num_ctas": 1, "num_stages": 3, "num_warps": 4}
# arch = sm_90


// ===== COMPILED SASS (sm_90a) =====

	.target	sm_90a

	.elftype	@"ET_EXEC"


//--------------------- .note.nv.tkinfo           --------------------------
	.section	.note.nv.tkinfo,"",@"SHT_NOTE"
	.sectionflags	@"SHF_NOTE_NV_TKINFO"
	.tkinfo
        /*0018*/ 	.word	0x00000002
        /*0030*/ 	.string	""
        /*0030*/ 	.string	"ptxas"
        /*0030*/ 	.string	"Cuda compilation tools, release 13.0, V13.0.88"
        /*0030*/ 	.string	"Build cuda_13.0.r13.0/compiler.36424714_0"
        /*0030*/ 	.string	"-v  -suppress-debug-info  -lineinfo  -arch sm_90a "



//--------------------- .note.nv.cuinfo           --------------------------
	.section	.note.nv.cuinfo,"",@"SHT_NOTE"
	.sectionflags	@"SHF_NOTE_NV_CUINFO"
        /*0018*/ 	.short	0x0002
        /*001a*/ 	.short	0x005a
        /*001c*/ 	.short	0x0082
	.zero		2


//--------------------- .nv.info                  --------------------------
	.section	.nv.info,"",@"SHT_CUDA_INFO"
	.align	4


	//----- nvinfo : EIATTR_REGCOUNT
	.align		4
        /*0000*/ 	.byte	0x04, 0x2f
        /*0002*/ 	.short	(.L_1 - .L_0)
	.align		4
.L_0:
        /*0004*/ 	.word	index@(matmul_kernel)
        /*0008*/ 	.word	0x000000ff


	//----- nvinfo : EIATTR_FRAME_SIZE
	.align		4
.L_1:
        /*000c*/ 	.byte	0x04, 0x11
        /*000e*/ 	.short	(.L_3 - .L_2)
	.align		4
.L_2:
        /*0010*/ 	.word	index@(matmul_kernel)
        /*0014*/ 	.word	0x00000088


	//----- nvinfo : EIATTR_MIN_STACK_SIZE
	.align		4
.L_3:
        /*0018*/ 	.byte	0x04, 0x12
        /*001a*/ 	.short	(.L_5 - .L_4)
	.align		4
.L_4:
        /*001c*/ 	.word	index@(matmul_kernel)
        /*0020*/ 	.word	0x00000088
.L_5:


//--------------------- .nv.compat                --------------------------
	.section	.nv.compat,"",@"SHT_CUDA_COMPAT_INFO"
	.align	4
        /*0000*/ 	.byte	0x02, 0x09, 0x01, 0x00, 0x02, 0x02, 0x01, 0x00, 0x02, 0x05, 0x05, 0x00, 0x03, 0x07, 0x01, 0x01
        /*0010*/ 	.byte	0x02, 0x03, 0x00, 0x00, 0x02, 0x06, 0x01, 0x00, 0x04, 0x0b, 0x08, 0x00, 0x00, 0x00, 0x00, 0x00
        /*0020*/ 	.byte	0x00, 0x00, 0x00, 0x00


//--------------------- .nv.info.matmul_kernel    --------------------------
	.section	.nv.info.matmul_kernel,"",@"SHT_CUDA_INFO"
	.sectionflags	@""
	.align	4


	//----- nvinfo : EIATTR_CUDA_API_VERSION
	.align		4
        /*0000*/ 	.byte	0x04, 0x37
        /*0002*/ 	.short	(.L_7 - .L_6)
.L_6:
        /*0004*/ 	.word	0x00000082


	//----- nvinfo : EIATTR_KPARAM_INFO
	.align		4
.L_7:
        /*0008*/ 	.byte	0x04, 0x17
        /*000a*/ 	.short	(.L_9 - .L_8)
.L_8:
        /*000c*/ 	.word	0x00000000
        /*0010*/ 	.short	0x000d
        /*0012*/ 	.short	0x0048
        /*0014*/ 	.byte	0x00, 0xf4, 0x21, 0x00


	//----- nvinfo : EIATTR_KPARAM_INFO
	.align		4
.L_9:
        /*0018*/ 	.byte	0x04, 0x17
        /*001a*/ 	.short	(.L_11 - .L_10)
.L_10:
        /*001c*/ 	.word	0x00000000
        /*0020*/ 	.short	0x000c
        /*0022*/ 	.short	0x0040
        /*0024*/ 	.byte	0x00, 0xf4, 0x21, 0x00


	//----- nvinfo : EIATTR_KPARAM_INFO
	.align		4
.L_11:
        /*0028*/ 	.byte	0x04, 0x17
        /*002a*/ 	.short	(.L_13 - .L_12)
.L_12:
        /*002c*/ 	.word	0x00000000
        /*0030*/ 	.short	0x000b
        /*0032*/ 	.short	0x0038
        /*0034*/ 	.byte	0x00, 0xf0, 0x11, 0x00


	//----- nvinfo : EIATTR_KPARAM_INFO
	.align		4
.L_13:
        /*0038*/ 	.byte	0x04, 0x17
        /*003a*/ 	.short	(.L_15 - .L_14)
.L_14:
        /*003c*/ 	.word	0x00000000
        /*0040*/ 	.short	0x000a
        /*0042*/ 	.short	0x0034
        /*0044*/ 	.byte	0x00, 0xf0, 0x11, 0x00


	//----- nvinfo : EIATTR_KPARAM_INFO
	.align		4
.L_15:
        /*0048*/ 	.byte	0x04, 0x17
        /*004a*/ 	.short	(.L_17 - .L_16)
.L_16:
        /*004c*/ 	.word	0x00000000
        /*0050*/ 	.short	0x0009
        /*0052*/ 	.short	0x0030
        /*0054*/ 	.byte	0x00, 0xf0, 0x11, 0x00


	//----- nvinfo : EIATTR_KPARAM_INFO
	.align		4
.L_17:
        /*0058*/ 	.byte	0x04, 0x17
        /*005a*/ 	.short	(.L_19 - .L_18)
.L_18:
        /*005c*/ 	.word	0x00000000
        /*0060*/ 	.short	0x0008
        /*0062*/ 	.short	0x002c
        /*0064*/ 	.byte	0x00, 0xf0, 0x11, 0x00


	//----- nvinfo : EIATTR_KPARAM_INFO
	.align		4
.L_19:
        /*0068*/ 	.byte	0x04, 0x17
        /*006a*/ 	.short	(.L_21 - .L_20)
.L_20:
        /*006c*/ 	.word	0x00000000
        /*0070*/ 	.short	0x0007
        /*0072*/ 	.short	0x0028
        /*0074*/ 	.byte	0x00, 0xf0, 0x11, 0x00


	//----- nvinfo : EIATTR_KPARAM_INFO
	.align		4
.L_21:
        /*0078*/ 	.byte	0x04, 0x17
        /*007a*/ 	.short	(.L_23 - .L_22)
.L_22:
        /*007c*/ 	.word	0x00000000
        /*0080*/ 	.short	0x0006
        /*0082*/ 	.short	0x0024
        /*0084*/ 	.byte	0x00, 0xf0, 0x11, 0x00


	//----- nvinfo : EIATTR_KPARAM_INFO
	.align		4
.L_23:
        /*0088*/ 	.byte	0x04, 0x17
        /*008a*/ 	.short	(.L_25 - .L_24)
.L_24:
        /*008c*/ 	.word	0x00000000
        /*0090*/ 	.short	0x0005
        /*0092*/ 	.short	0x0020
        /*0094*/ 	.byte	0x00, 0xf0, 0x11, 0x00


	//----- nvinfo : EIATTR_KPARAM_INFO
	.align		4
.L_25:
        /*0098*/ 	.byte	0x04, 0x17
        /*009a*/ 	.short	(.L_27 - .L_26)
.L_26:
        /*009c*/ 	.word	0x00000000
        /*00a0*/ 	.short	0x0004
        /*00a2*/ 	.short	0x001c
        /*00a4*/ 	.byte	0x00, 0xf0, 0x11, 0x00


	//----- nvinfo : EIATTR_KPARAM_INFO
	.align		4
.L_27:
        /*00a8*/ 	.byte	0x04, 0x17
        /*00aa*/ 	.short	(.L_29 - .L_28)
.L_28:
        /*00ac*/ 	.word	0x00000000
        /*00b0*/ 	.short	0x0003
        /*00b2*/ 	.short	0x0018
        /*00b4*/ 	.byte	0x00, 0xf0, 0x11, 0x00


	//----- nvinfo : EIATTR_KPARAM_INFO
	.align		4
.L_29:
        /*00b8*/ 	.byte	0x04, 0x17
        /*00ba*/ 	.short	(.L_31 - .L_30)
.L_30:
        /*00bc*/ 	.word	0x00000000
        /*00c0*/ 	.short	0x0002
        /*00c2*/ 	.short	0x0010
        /*00c4*/ 	.byte	0x00, 0xf4, 0x21, 0x00


	//----- nvinfo : EIATTR_KPARAM_INFO
	.align		4
.L_31:
        /*00c8*/ 	.byte	0x04, 0x17
        /*00ca*/ 	.short	(.L_33 - .L_32)
.L_32:
        /*00cc*/ 	.word	0x00000000
        /*00d0*/ 	.short	0x0001
        /*00d2*/ 	.short	0x0008
        /*00d4*/ 	.byte	0x00, 0xf4, 0x21, 0x00


	//----- nvinfo : EIATTR_KPARAM_INFO
	.align		4
.L_33:
        /*00d8*/ 	.byte	0x04, 0x17
        /*00da*/ 	.short	(.L_35 - .L_34)
.L_34:
        /*00dc*/ 	.word	0x00000000
        /*00e0*/ 	.short	0x0000
        /*00e2*/ 	.short	0x0000
        /*00e4*/ 	.byte	0x00, 0xf4, 0x21, 0x00


	//----- nvinfo : EIATTR_SPARSE_MMA_MASK
	.align		4
.L_35:
        /*00e8*/ 	.byte	0x03, 0x50
        /*00ea*/ 	.short	0x0000


	//----- nvinfo : EIATTR_MAXREG_COUNT
	.align		4
        /*00ec*/ 	.byte	0x03, 0x1b
        /*00ee*/ 	.short	0x00ff


	//----- nvinfo : EIATTR_NUM_BARRIERS
	.align		4
        /*00f0*/ 	.byte	0x02, 0x4c
        /*00f2*/ 	.byte	0x01
	.zero		1


	//----- nvinfo : EIATTR_ANNOTATIONS
	.align		4
        /*00f4*/ 	.byte	0x04, 0x55
        /*00f6*/ 	.short	(.L_37 - .L_36)


	//   ....[0]....
.L_36:
        /*00f8*/ 	.word	0x00000001
        /*00fc*/ 	.byte	0xb0, 0x05, 0x00, 0x00, 0x01, 0x00, 0x00, 0x00, 0xf0, 0x05, 0x00, 0x00, 0x01, 0x00, 0x00, 0x00
        /* <DEDUP_REMOVED lines=33> */
        /*031c*/ 	.byte	0x20, 0x85, 0x00, 0x00


	//----- nvinfo : EIATTR_MERCURY_ISA_VERSION
	.align		4
.L_37:
        /*0320*/ 	.byte	0x03, 0x5f
        /*0322*/ 	.short	0x0101


	//----- nvinfo : EIATTR_EXIT_INSTR_OFFSETS
	.align		4
        /*0324*/ 	.byte	0x04, 0x1c
        /*0326*/ 	.short	(.L_39 - .L_38)


	//   ....[0]....
.L_38:
        /*0328*/ 	.word	0x000092f0


	//   ....[1]....
        /*032c*/ 	.word	0x00009320


	//----- nvinfo : EIATTR_REQNTID
	.align		4
.L_39:
        /*0330*/ 	.byte	0x04, 0x10
        /*0332*/ 	.short	(.L_41 - .L_40)
.L_40:
        /*0334*/ 	.word	0x00000080
        /*0338*/ 	.word	0x00000001
        /*033c*/ 	.word	0x00000001


	//----- nvinfo : EIATTR_CBANK_PARAM_SIZE
	.align		4
.L_41:
        /*0340*/ 	.byte	0x03, 0x19
        /*0342*/ 	.short	0x0050


	//----- nvinfo : EIATTR_PARAM_CBANK
	.align		4
        /*0344*/ 	.byte	0x04, 0x0a
        /*0346*/ 	.short	(.L_43 - .L_42)
	.align		4
.L_42:
        /*0348*/ 	.word	index@(.nv.constant0.matmul_kernel)
        /*034c*/ 	.short	0x0210
        /*034e*/ 	.short	0x0050


	//----- nvinfo : EIATTR_SW_WAR
	.align		4
.L_43:
        /*0350*/ 	.byte	0x04, 0x36
        /*0352*/ 	.short	(.L_45 - .L_44)
.L_44:
        /*0354*/ 	.word	0x00000008
.L_45:


//--------------------- .nv.callgraph             --------------------------
	.section	.nv.callgraph,"",@"SHT_CUDA_CALLGRAPH"
	.align	4
	.sectionentsize	8
	.align		4
        /*0000*/ 	.word	0x00000000
	.align		4
        /*0004*/ 	.word	0xffffffff
	.align		4
        /*0008*/ 	.word	0x00000000
	.align		4
        /*000c*/ 	.word	0xfffffffe
	.align		4
        /*0010*/ 	.word	0x00000000
	.align		4
        /*0014*/ 	.word	0xfffffffd
	.align		4
        /*0018*/ 	.word	0x00000000
	.align		4
        /*001c*/ 	.word	0xfffffffc


//--------------------- .text.matmul_kernel       --------------------------
	.section	.text.matmul_kernel,"ax",@progbits
	.align	128
        .global         matmul_kernel
        .type           matmul_kernel,@function
        .size           matmul_kernel,(.L_x_4 - matmul_kernel)
        .other          matmul_kernel,@"STO_CUDA_ENTRY STV_DEFAULT"
matmul_kernel:
.text.matmul_kernel:
[----:B------:R-:W0:Y:S08]  /*0000*/  LDC R1, c[0x0][0x28] ;  /* 0x00000a00ff017b82 */ /* 0x000e300000000800 */
[----:B------:R-:W1:Y:S01]  /*0010*/  LDC.64 R98, c[0x0][0x228] ;  /* 0x00008a00ff627b82 */ /* 0x000e620000000a00 */
[----:B------:R-:W2:Y:S01]  /*0020*/  S2R R5, SR_CTAID.X ;  /* 0x0000000000057919 */ /* 0x000ea20000002500 */
[----:B0-----:R-:W-:Y:S01]  /*0030*/  VIADD R1, R1, 0xffffff78 ;  /* 0xffffff7801017836 */ /* 0x001fe20000000000 */
[----:B------:R-:W-:Y:S01]  /*0040*/  ULDC.64 UR8, c[0x0][0x208] ;  /* 0x0000820000087ab9 */ /* 0x000fe20000000a00 */
[----:B------:R-:W-:Y:S01]  /*0050*/  ULDC UR7, c[0x0][0x230] ;  /* 0x00008c0000077ab9 */ /* 0x000fe20000000800 */
[----:B------:R-:W0:Y:S03]  /*0060*/  S2R R44, SR_TID.X ;  /* 0x00000000002c7919 */ /* 0x000e260000002100 */
[----:B------:R-:W3:Y:S01]  /*0070*/  LDC R162, c[0x0][0x230] ;  /* 0x00008c00ffa27b82 */ /* 0x000ee20000000800 */
[----:B-1----:R-:W-:-:S05]  /*0080*/  VIADD R0, R99, 0x1ff ;  /* 0x000001ff63007836 */ /* 0x002fca0000000000 */
[----:B------:R-:W-:Y:S01]  /*0090*/  SHF.R.S32.HI R3, RZ, 0x1f, R0 ;  /* 0x0000001fff037819 */ /* 0x000fe20000011400 */
[----:B---3--:R-:W-:-:S03]  /*00a0*/  VIADD R162, R162, 0xf ;  /* 0x0000000fa2a27836 */ /* 0x008fc60000000000 */
[----:B------:R-:W-:Y:S02]  /*00b0*/  LEA.HI R3, R3, R0, RZ, 0x9 ;  /* 0x0000000003037211 */ /* 0x000fe400078f48ff */
[----:B--2---:R-:W-:Y:S02]  /*00c0*/  IABS R8, R5 ;  /* 0x0000000500087213 */ /* 0x004fe40000000000 */
[----:B------:R-:W-:Y:S02]  /*00d0*/  SHF.R.S32.HI R3, RZ, 0x9, R3 ;  /* 0x00000009ff037819 */ /* 0x000fe40000011403 */
[----:B0-----:R-:W-:Y:S02]  /*00e0*/  SHF.R.U32.HI R218, RZ, 0x4, R44 ;  /* 0x00000004ffda7819 */ /* 0x001fe4000001162c */
[----:B------:R-:W-:Y:S01]  /*00f0*/  LOP3.LUT R84, R44, 0xf, RZ, 0xc0, !PT ;  /* 0x0000000f2c547812 */ /* 0x000fe200078ec0ff */
[----:B------:R-:W-:Y:S01]  /*0100*/  IMAD.SHL.U32 R4, R3, 0x8, RZ ;  /* 0x0000000803047824 */ /* 0x000fe200078e00ff */
[----:B------:R-:W-:-:S04]  /*0110*/  SGXT.U32 R218, R218, 0x3 ;  /* 0x00000003dada781a */ /* 0x000fc80000000000 */
[-C--:B------:R-:W-:Y:S02]  /*0120*/  IABS R7, R4.reuse ;  /* 0x0000000400077213 */ /* 0x080fe40000000000 */
[----:B------:R-:W-:Y:S02]  /*0130*/  IABS R10, R4 ;  /* 0x00000004000a7213 */ /* 0x000fe40000000000 */
[----:B------:R-:W0:Y:S01]  /*0140*/  I2F.RP R0, R7 ;  /* 0x0000000700007306 */ /* 0x000e220000209400 */
[----:B------:R-:W-:-:S07]  /*0150*/  LOP3.LUT R216, R218, 0x8, RZ, 0xfc, !PT ;  /* 0x00000008dad87812 */ /* 0x000fce00078efcff */
[----:B0-----:R-:W0:Y:S02]  /*0160*/  MUFU.RCP R0, R0 ;  /* 0x0000000000007308 */ /* 0x001e240000001000 */
[----:B0-----:R-:W-:Y:S02]  /*0170*/  VIADD R2, R0, 0xffffffe ;  /* 0x0ffffffe00027836 */ /* 0x001fe40000000000 */
[----:B------:R-:W-:-:S04]  /*0180*/  IMAD.MOV R0, RZ, RZ, -R10 ;  /* 0x000000ffff007224 */ /* 0x000fc800078e0a0a */
[----:B------:R0:W1:Y:S02]  /*0190*/  F2I.FTZ.U32.TRUNC.NTZ R3, R2 ;  /* 0x0000000200037305 */ /* 0x000064000021f000 */
[----:B0-----:R-:W-:Y:S02]  /*01a0*/  IMAD.MOV.U32 R2, RZ, RZ, RZ ;  /* 0x000000ffff027224 */ /* 0x001fe400078e00ff */
[----:B-1----:R-:W-:-:S04]  /*01b0*/  IMAD.MOV R6, RZ, RZ, -R3 ;  /* 0x000000ffff067224 */ /* 0x002fc800078e0a03 */
[----:B------:R-:W-:Y:S02]  /*01c0*/  IMAD R9, R6, R7, RZ ;  /* 0x0000000706097224 */ /* 0x000fe400078e02ff */
[----:B------:R-:W-:Y:S02]  /*01d0*/  IMAD.MOV.U32 R6, RZ, RZ, R8 ;  /* 0x000000ffff067224 */ /* 0x000fe400078e0008 */
[----:B------:R-:W-:-:S06]  /*01e0*/  IMAD.HI.U32 R3, R3, R9, R2 ;  /* 0x0000000903037227 */ /* 0x000fcc00078e0002 */
[----:B------:R-:W-:-:S04]  /*01f0*/  IMAD.HI.U32 R3, R3, R6, RZ ;  /* 0x0000000603037227 */ /* 0x000fc800078e00ff */
[----:B------:R-:W-:-:S05]  /*0200*/  IMAD R0, R3, R0, R6 ;  /* 0x0000000003007224 */ /* 0x000fca00078e0206 */
[----:B------:R-:W-:-:S13]  /*0210*/  ISETP.GT.U32.AND P1, PT, R7, R0, PT ;  /* 0x000000000700720c */ /* 0x000fda0003f24070 */
[----:B------:R-:W-:Y:S02]  /*0220*/  @!P1 IMAD.IADD R0, R0, 0x1, -R7 ;  /* 0x0000000100009824 */ /* 0x000fe400078e0a07 */
[----:B------:R-:W-:Y:S01]  /*0230*/  @!P1 VIADD R3, R3, 0x1 ;  /* 0x0000000103039836 */ /* 0x000fe20000000000 */
[----:B------:R-:W-:Y:S02]  /*0240*/  ISETP.NE.AND P1, PT, R4, RZ, PT ;  /* 0x000000ff0400720c */ /* 0x000fe40003f25270 */
[----:B------:R-:W-:Y:S02]  /*0250*/  ISETP.GE.U32.AND P0, PT, R0, R7, PT ;  /* 0x000000070000720c */ /* 0x000fe40003f06070 */
[----:B------:R-:W-:-:S04]  /*0260*/  LOP3.LUT R0, R5, R4, RZ, 0x3c, !PT ;  /* 0x0000000405007212 */ /* 0x000fc800078e3cff */
[----:B------:R-:W-:Y:S01]  /*0270*/  ISETP.GE.AND P2, PT, R0, RZ, PT ;  /* 0x000000ff0000720c */ /* 0x000fe20003f46270 */
[----:B------:R-:W-:-:S06]  /*0280*/  VIADD R0, R98, 0xf ;  /* 0x0000000f62007836 */ /* 0x000fcc0000000000 */
[----:B------:R-:W-:-:S04]  /*0290*/  @P0 VIADD R3, R3, 0x1 ;  /* 0x0000000103030836 */ /* 0x000fc80000000000 */
[----:B------:R-:W-:Y:S01]  /*02a0*/  IMAD.MOV.U32 R2, RZ, RZ, R3 ;  /* 0x000000ffff027224 */ /* 0x000fe200078e0003 */
[----:B------:R-:W-:-:S03]  /*02b0*/  SHF.R.S32.HI R3, RZ, 0x1f, R0 ;  /* 0x0000001fff037819 */ /* 0x000fc60000011400 */
[----:B------:R-:W-:Y:S01]  /*02c0*/  @!P2 IMAD.MOV R2, RZ, RZ, -R2 ;  /* 0x000000ffff02a224 */ /* 0x000fe200078e0a02 */
[----:B------:R-:W-:Y:S02]  /*02d0*/  @!P1 LOP3.LUT R2, RZ, R4, RZ, 0x33, !PT ;  /* 0x00000004ff029212 */ /* 0x000fe400078e33ff */
[----:B------:R-:W-:-:S03]  /*02e0*/  LEA.HI R3, R3, R0, RZ, 0x4 ;  /* 0x0000000003037211 */ /* 0x000fc600078f20ff */
[----:B------:R-:W-:Y:S02]  /*02f0*/  IMAD.SHL.U32 R229, R2, 0x8, RZ ;  /* 0x0000000802e57824 */ /* 0x000fe400078e00ff */
[----:B------:R-:W-:-:S03]  /*0300*/  IMAD.MOV R2, RZ, RZ, -R2 ;  /* 0x000000ffff027224 */ /* 0x000fc600078e0a02 */
[----:B------:R-:W-:Y:S01]  /*0310*/  LEA.HI.SX32 R3, R3, -R229, 0x1c ;  /* 0x800000e503037211 */ /* 0x000fe200078fe2ff */
[----:B------:R-:W-:-:S03]  /*0320*/  IMAD R4, R4, R2, R5 ;  /* 0x0000000204047224 */ /* 0x000fc600078e0205 */
[----:B------:R-:W-:Y:S02]  /*0330*/  VIMNMX R11, R3, 0x8, PT ;  /* 0x00000008030b7848 */ /* 0x000fe40003fe0100 */
[----:B------:R-:W-:Y:S02]  /*0340*/  IABS R9, R4 ;  /* 0x0000000400097213 */ /* 0x000fe40000000000 */
[----:B------:R-:W-:-:S04]  /*0350*/  IABS R7, R11 ;  /* 0x0000000b00077213 */ /* 0x000fc80000000000 */
[----:B------:R-:W0:Y:S08]  /*0360*/  I2F.RP R0, R7 ;  /* 0x0000000700007306 */ /* 0x000e300000209400 */
[----:B0-----:R-:W0:Y:S02]  /*0370*/  MUFU.RCP R0, R0 ;  /* 0x0000000000007308 */ /* 0x001e240000001000 */
[----:B0-----:R-:W-:-:S06]  /*0380*/  VIADD R3, R0, 0xffffffe ;  /* 0x0ffffffe00037836 */ /* 0x001fcc0000000000 */
[----:B------:R-:W0:Y:S02]  /*0390*/  F2I.FTZ.U32.TRUNC.NTZ R3, R3 ;  /* 0x0000000300037305 */ /* 0x000e24000021f000 */
[----:B0-----:R-:W-:-:S04]  /*03a0*/  IMAD.MOV R6, RZ, RZ, -R3 ;  /* 0x000000ffff067224 */ /* 0x001fc800078e0a03 */
[----:B------:R-:W-:Y:S01]  /*03b0*/  IMAD.MOV.U32 R2, RZ, RZ, R6 ;  /* 0x000000ffff027224 */ /* 0x000fe200078e0006 */
[----:B------:R-:W-:-:S03]  /*03c0*/  IABS R6, R11 ;  /* 0x0000000b00067213 */ /* 0x000fc60000000000 */
[----:B------:R-:W-:Y:S02]  /*03d0*/  IMAD R5, R2, R7, RZ ;  /* 0x0000000702057224 */ /* 0x000fe400078e02ff */
[----:B------:R-:W-:Y:S02]  /*03e0*/  IMAD.MOV.U32 R2, RZ, RZ, RZ ;  /* 0x000000ffff027224 */ /* 0x000fe400078e00ff */
[----:B------:R-:W-:Y:S02]  /*03f0*/  IMAD.MOV R0, RZ, RZ, -R6 ;  /* 0x000000ffff007224 */ /* 0x000fe400078e0a06 */
        /* <DEDUP_REMOVED lines=9> */
[----:B------:R-:W-:-:S07]  /*0490*/  ISETP.GE.AND P2, PT, R0, RZ, PT ;  /* 0x000000ff0000720c */ /* 0x000fce0003f46270 */
[----:B------:R-:W-:Y:S01]  /*04a0*/  @P0 VIADD R2, R2, 0x1 ;  /* 0x0000000102020836 */ /* 0x000fe20000000000 */
[----:B------:R-:W-:-:S05]  /*04b0*/  ISETP.GT.AND P0, PT, R162, 0xf, PT ;  /* 0x0000000fa200780c */ /* 0x000fca0003f04270 */
[----:B------:R-:W-:Y:S01]  /*04c0*/  @!P2 IMAD.MOV R2, RZ, RZ, -R2 ;  /* 0x000000ffff02a224 */ /* 0x000fe200078e0a02 */
[----:B------:R-:W-:-:S05]  /*04d0*/  @!P1 LOP3.LUT R2, RZ, R11, RZ, 0x33, !PT ;  /* 0x0000000bff029212 */ /* 0x000fca00078e33ff */
[----:B------:R-:W-:Y:S02]  /*04e0*/  IMAD.MOV R0, RZ, RZ, -R2 ;  /* 0x000000ffff007224 */ /* 0x000fe400078e0a02 */
[----:B------:R-:W-:Y:S02]  /*04f0*/  IMAD.SHL.U32 R3, R2, 0x200, RZ ;  /* 0x0000020002037824 */ /* 0x000fe400078e00ff */
[----:B------:R-:W-:-:S03]  /*0500*/  IMAD R0, R11, R0, R4 ;  /* 0x000000000b007224 */ /* 0x000fc600078e0204 */
[----:B------:R-:W-:Y:S01]  /*0510*/  LEA.HI R220, R44, R3, RZ, 0x1c ;  /* 0x000000032cdc7211 */ /* 0x000fe200078fe0ff */
[----:B------:R-:W-:Y:S01]  /*0520*/  IMAD.IADD R229, R229, 0x1, R0 ;  /* 0x00000001e5e57824 */ /* 0x000fe200078e0200 */
[C---:B------:R-:W-:Y:S02]  /*0530*/  LOP3.LUT R0, R3.reuse, R218, RZ, 0xfc, !PT ;  /* 0x000000da03007212 */ /* 0x040fe400078efcff */
[----:B------:R-:W-:Y:S01]  /*0540*/  LOP3.LUT R228, R3, 0x8, R218, 0xfe, !PT ;  /* 0x0000000803e47812 */ /* 0x000fe200078efeda */
[----:B------:R-:W-:Y:S01]  /*0550*/  VIADD R227, R220, 0x38 ;  /* 0x00000038dce37836 */ /* 0x000fe20000000000 */
[----:B------:R-:W-:Y:S01]  /*0560*/  LOP3.LUT R28, R0, 0x10, RZ, 0xfc, !PT ;  /* 0x00000010001c7812 */ /* 0x000fe200078efcff */
[----:B------:R-:W-:Y:S01]  /*0570*/  VIADD R226, R220, 0x78 ;  /* 0x00000078dce27836 */ /* 0x000fe20000000000 */
[----:B------:R-:W-:Y:S01]  /*0580*/  LOP3.LUT R30, R0, 0x18, RZ, 0xfc, !PT ;  /* 0x00000018001e7812 */ /* 0x000fe200078efcff */
[----:B------:R-:W-:Y:S01]  /*0590*/  VIADD R225, R220, 0xb8 ;  /* 0x000000b8dce17836 */ /* 0x000fe20000000000 */
[C---:B------:R-:W-:Y:S01]  /*05a0*/  LOP3.LUT R32, R0.reuse, 0x20, RZ, 0xfc, !PT ;  /* 0x0000002000207812 */ /* 0x040fe200078efcff */
[----:B------:R0:W-:Y:S01]  /*05b0*/  STL [R1+0x60], R28 ;  /* 0x0000601c01007387 */ /* 0x0001e20000100800 */
        /* <DEDUP_REMOVED lines=20> */
[C---:B------:R-:W-:Y:S01]  /*0700*/  LOP3.LUT R58, R0.reuse, 0x88, RZ, 0xfc, !PT ;  /* 0x00000088003a7812 */ /* 0x040fe200078efcff */
[----:B------:R-:W-:Y:S01]  /*0710*/  IMAD R229, R229, 0x10, R84 ;  /* 0x00000010e5e57824 */ /* 0x000fe200078e0254 */
[C---:B------:R-:W-:Y:S01]  /*0720*/  LOP3.LUT R60, R0.reuse, 0x90, RZ, 0xfc, !PT ;  /* 0x00000090003c7812 */ /* 0x040fe200078efcff */
[----:B------:R0:W-:Y:S01]  /*0730*/  STL [R1+0x70], R40 ;  /* 0x0000702801007387 */ /* 0x0001e20000100800 */
[----:B------:R-:W-:-:S02]  /*0740*/  LOP3.LUT R62, R0, 0x98, RZ, 0xfc, !PT ;  /* 0x00000098003e7812 */ /* 0x000fc400078efcff */
[C---:B------:R-:W-:Y:S01]  /*0750*/  LOP3.LUT R64, R0.reuse, 0xa0, RZ, 0xfc, !PT ;  /* 0x000000a000407812 */ /* 0x040fe200078efcff */
[----:B------:R0:W-:Y:S01]  /*0760*/  STL [R1+0x6c], R42 ;  /* 0x00006c2a01007387 */ /* 0x0001e20000100800 */
[C---:B------:R-:W-:Y:S02]  /*0770*/  LOP3.LUT R66, R0.reuse, 0xa8, RZ, 0xfc, !PT ;  /* 0x000000a800427812 */ /* 0x040fe400078efcff */
[C---:B------:R-:W-:Y:S01]  /*0780*/  LOP3.LUT R68, R0.reuse, 0xb0, RZ, 0xfc, !PT ;  /* 0x000000b000447812 */ /* 0x040fe200078efcff */
[----:B------:R0:W-:Y:S01]  /*0790*/  STL [R1+0x68], R48 ;  /* 0x0000683001007387 */ /* 0x0001e20000100800 */
[C---:B------:R-:W-:Y:S02]  /*07a0*/  LOP3.LUT R70, R0.reuse, 0xc0, RZ, 0xfc, !PT ;  /* 0x000000c000467812 */ /* 0x040fe400078efcff */
        /* <DEDUP_REMOVED lines=50> */
[----:B------:R-:W-:-:S03]  /*0ad0*/  LOP3.LUT R230, R0, 0x1f0, RZ, 0xfc, !PT ;  /* 0x000001f000e67812 */ /* 0x000fc600078efcff */
[----:B------:R0:W-:Y:S04]  /*0ae0*/  STL [R1+0x18], R90 ;  /* 0x0000185a01007387 */ /* 0x0001e80000100800 */
[----:B------:R0:W-:Y:S04]  /*0af0*/  STL [R1+0x14], R92 ;  /* 0x0000145c01007387 */ /* 0x0001e80000100800 */
[----:B------:R0:W-:Y:S04]  /*0b00*/  STL [R1+0x10], R94 ;  /* 0x0000105e01007387 */ /* 0x0001e80000100800 */
[----:B------:R0:W-:Y:S04]  /*0b10*/  STL [R1+0xc], R96 ;  /* 0x00000c6001007387 */ /* 0x0001e80000100800 */
[----:B------:R0:W-:Y:S04]  /*0b20*/  STL [R1+0x8], R100 ;  /* 0x0000086401007387 */ /* 0x0001e80000100800 */
[----:B------:R0:W-:Y:S04]  /*0b30*/  STL [R1+0x4], R102 ;  /* 0x0000046601007387 */ /* 0x0001e80000100800 */
[----:B------:R0:W-:Y:S01]  /*0b40*/  STL [R1], R104 ;  /* 0x0000006801007387 */ /* 0x0001e20000100800 */
[----:B------:R-:W-:Y:S05]  /*0b50*/  @P0 BRA `(.L_x_0) ;  /* 0x0000000000500947 */ /* 0x000fea0003800000 */
[----:B------:R-:W-:Y:S01]  /*0b60*/  IMAD.SHL.U32 R2, R44, 0x20, RZ ;  /* 0x000000202c027824 */ /* 0x000fe200078e00ff */
[----:B------:R-:W-:Y:S02]  /*0b70*/  CS2R R44, SRZ ;  /* 0x00000000002c7805 */ /* 0x000fe4000001ff00 */
[----:B------:R-:W-:Y:S02]  /*0b80*/  CS2R R46, SRZ ;  /* 0x00000000002e7805 */ /* 0x000fe4000001ff00 */
[----:B------:R-:W-:Y:S02]  /*0b90*/  CS2R R16, SRZ ;  /* 0x0000000000107805 */ /* 0x000fe4000001ff00 */
[----:B------:R-:W-:Y:S02]  /*0ba0*/  CS2R R18, SRZ ;  /* 0x0000000000127805 */ /* 0x000fe4000001ff00 */
[----:B------:R-:W-:Y:S02]  /*0bb0*/  LOP3.LUT R2, R2, 0x60, RZ, 0xc0, !PT ;  /* 0x0000006002027812 */ /* 0x000fe400078ec0ff */
[----:B------:R-:W-:-:S02]  /*0bc0*/  CS2R R20, SRZ ;  /* 0x0000000000147805 */ /* 0x000fc4000001ff00 */
[----:B------:R-:W-:Y:S02]  /*0bd0*/  CS2R R22, SRZ ;  /* 0x0000000000167805 */ /* 0x000fe4000001ff00 */
[----:B------:R-:W-:Y:S02]  /*0be0*/  CS2R R24, SRZ ;  /* 0x0000000000187805 */ /* 0x000fe4000001ff00 */
[----:B------:R-:W-:Y:S01]  /*0bf0*/  CS2R R26, SRZ ;  /* 0x00000000001a7805 */ /* 0x000fe2000001ff00 */
[----:B------:R1:W-:Y:S01]  /*0c00*/  STL [R1+0x84], R2 ;  /* 0x0000840201007387 */ /* 0x0003e20000100800 */
[----:B------:R-:W-:Y:S02]  /*0c10*/  CS2R R76, SRZ ;  /* 0x00000000004c7805 */ /* 0x000fe4000001ff00 */
[----:B------:R-:W-:Y:S02]  /*0c20*/  CS2R R78, SRZ ;  /* 0x00000000004e7805 */ /* 0x000fe4000001ff00 */
[----:B------:R-:W-:-:S02]  /*0c30*/  CS2R R4, SRZ ;  /* 0x0000000000047805 */ /* 0x000fc4000001ff00 */
[----:B------:R-:W-:Y:S02]  /*0c40*/  CS2R R6, SRZ ;  /* 0x0000000000067805 */ /* 0x000fe4000001ff00 */
[----:B------:R-:W-:Y:S02]  /*0c50*/  CS2R R8, SRZ ;  /* 0x0000000000087805 */ /* 0x000fe4000001ff00 */
[----:B------:R-:W-:Y:S02]  /*0c60*/  CS2R R10, SRZ ;  /* 0x00000000000a7805 */ /* 0x000fe4000001ff00 */
[----:B------:R-:W-:Y:S02]  /*0c70*/  CS2R R12, SRZ ;  /* 0x00000000000c7805 */ /* 0x000fe4000001ff00 */
[----:B------:R-:W-:Y:S01]  /*0c80*/  CS2R R14, SRZ ;  /* 0x00000000000e7805 */ /* 0x000fe2000001ff00 */
[----:B-1----:R-:W-:Y:S06]  /*0c90*/  BRA `(.L_x_1) ;  /* 0x0000006800e47947 */ /* 0x002fec0003800000 */
.L_x_0:
[----:B------:R-:W-:Y:S01]  /*0ca0*/  IABS R2, R99 ;  /* 0x0000006300027213 */ /* 0x000fe20000000000 */
[----:B------:R-:W-:Y:S01]  /*0cb0*/  IMAD.MOV.U32 R4, RZ, RZ, RZ ;  /* 0x000000ffff047224 */ /* 0x000fe200078e00ff */
[----:B------:R-:W-:Y:S01]  /*0cc0*/  IABS R3, R98 ;  /* 0x0000006200037213 */ /* 0x000fe20000000000 */
[----:B------:R-:W-:Y:S01]  /*0cd0*/  ULDC UR4, c[0x0][0x240] ;  /* 0x0000900000047ab9 */ /* 0x000fe20000000800 */
[----:B------:R-:W1:Y:S01]  /*0ce0*/  I2F.RP R8, R2 ;  /* 0x0000000200087306 */ /* 0x000e620000209400 */
[----:B------:R-:W-:Y:S01]  /*0cf0*/  IABS R13, R231 ;  /* 0x000000e7000d7213 */ /* 0x000fe20000000000 */
[----:B------:R-:W-:Y:S01]  /*0d00*/  ULDC.64 UR10, c[0x0][0x218] ;  /* 0x00008600000a7ab9 */ /* 0x000fe20000000a00 */
[----:B------:R-:W-:Y:S01]  /*0d10*/  IABS R17, R234 ;  /* 0x000000ea00117213 */ /* 0x000fe20000000000 */
[----:B------:R-:W2:Y:S01]  /*0d20*/  LDC R163, c[0x0][0x23c] ;  /* 0x00008f00ffa37b82 */ /* 0x000ea20000000800 */
[----:B------:R-:W-:Y:S01]  /*0d30*/  IABS R19, R235 ;  /* 0x000000eb00137213 */ /* 0x000fe20000000000 */
[----:B------:R-:W-:Y:S01]  /*0d40*/  ULDC.64 UR12, c[0x0][0x210] ;  /* 0x00008400000c7ab9 */ /* 0x000fe20000000a00 */
[----:B------:R-:W-:Y:S01]  /*0d50*/  IABS R21, R236 ;  /* 0x000000ec00157213 */ /* 0x000fe20000000000 */
[----:B------:R-:W3:Y:S01]  /*0d60*/  I2F.RP R9, R3 ;  /* 0x0000000300097306 */ /* 0x000ee20000209400 */
[----:B------:R-:W-:-:S02]  /*0d70*/  IABS R23, R237 ;  /* 0x000000ed00177213 */ /* 0x000fc40000000000 */
[----:B------:R-:W-:Y:S02]  /*0d80*/  IABS R25, R239 ;  /* 0x000000ef00197213 */ /* 0x000fe40000000000 */
[----:B------:R-:W-:Y:S02]  /*0d90*/  IABS R27, R240 ;  /* 0x000000f0001b7213 */ /* 0x000fe40000000000 */
[----:B------:R-:W-:Y:S01]  /*0da0*/  IABS R29, R241 ;  /* 0x000000f1001d7213 */ /* 0x000fe20000000000 */
[----:B-1----:R-:W1:Y:S01]  /*0db0*/  MUFU.RCP R8, R8 ;  /* 0x0000000800087308 */ /* 0x002e620000001000 */
[----:B------:R-:W-:Y:S02]  /*0dc0*/  IABS R31, R242 ;  /* 0x000000f2001f7213 */ /* 0x000fe40000000000 */
[----:B------:R-:W-:Y:S02]  /*0dd0*/  IABS R33, R243 ;  /* 0x000000f300217213 */ /* 0x000fe40000000000 */
[----:B------:R-:W-:-:S02]  /*0de0*/  IABS R35, R244 ;  /* 0x000000f400237213 */ /* 0x000fc40000000000 */
[----:B------:R-:W-:Y:S01]  /*0df0*/  IABS R37, R245 ;  /* 0x000000f500257213 */ /* 0x000fe20000000000 */
[----:B---3--:R-:W3:Y:S01]  /*0e00*/  MUFU.RCP R9, R9 ;  /* 0x0000000900097308 */ /* 0x008ee20000001000 */
[----:B------:R-:W-:Y:S02]  /*0e10*/  IABS R39, R222 ;  /* 0x000000de00277213 */ /* 0x000fe40000000000 */
[----:B------:R-:W-:Y:S01]  /*0e20*/  IABS R41, R246 ;  /* 0x000000f600297213 */ /* 0x000fe20000000000 */
[----:B--2---:R-:W-:Y:S01]  /*0e30*/  IMAD R165, R84, R163, RZ ;  /* 0x000000a354a57224 */ /* 0x004fe200078e02ff */
[----:B------:R-:W-:Y:S01]  /*0e40*/  IABS R43, R247 ;  /* 0x000000f7002b7213 */ /* 0x000fe20000000000 */
[----:B------:R-:W-:Y:S01]  /*0e50*/  IMAD.SHL.U32 R163, R163, 0x10, RZ ;  /* 0x00000010a3a37824 */ /* 0x000fe200078e00ff */
[----:B------:R-:W-:Y:S01]  /*0e60*/  IABS R45, R248 ;  /* 0x000000f8002d7213 */ /* 0x000fe20000000000 */
[----:B-1----:R-:W-:Y:S01]  /*0e70*/  VIADD R5, R8, 0xffffffe ;  /* 0x0ffffffe08057836 */ /* 0x002fe20000000000 */
[----:B------:R-:W-:-:S02]  /*0e80*/  IABS R47, R249 ;  /* 0x000000f9002f7213 */ /* 0x000fc40000000000 */
[----:B------:R-:W-:Y:S02]  /*0e90*/  IABS R49, R250 ;  /* 0x000000fa00317213 */ /* 0x000fe40000000000 */
[----:B------:R-:W-:Y:S01]  /*0ea0*/  IABS R51, R251 ;  /* 0x000000fb00337213 */ /* 0x000fe20000000000 */
[----:B------:R-:W1:Y:S01]  /*0eb0*/  F2I.FTZ.U32.TRUNC.NTZ R5, R5 ;  /* 0x0000000500057305 */ /* 0x000e62000021f000 */
[----:B------:R-:W-:Y:S01]  /*0ec0*/  IABS R53, R252 ;  /* 0x000000fc00357213 */ /* 0x000fe20000000000 */
[----:B---3--:R-:W-:Y:S01]  /*0ed0*/  VIADD R6, R9, 0xffffffe ;  /* 0x0ffffffe09067836 */ /* 0x008fe20000000000 */
[----:B------:R-:W-:Y:S02]  /*0ee0*/  IABS R9, R220 ;  /* 0x000000dc00097213 */ /* 0x000fe40000000000 */
[----:B------:R-:W-:Y:S02]  /*0ef0*/  IABS R55, R223 ;  /* 0x000000df00377213 */ /* 0x000fe40000000000 */
[----:B------:R-:W-:Y:S01]  /*0f00*/  IABS R57, R104 ;  /* 0x0000006800397213 */ /* 0x000fe20000000000 */
[----:B------:R-:W2:Y:S01]  /*0f10*/  F2I.FTZ.U32.TRUNC.NTZ R7, R6 ;  /* 0x0000000600077305 */ /* 0x000ea2000021f000 */
[----:B------:R-:W-:-:S02]  /*0f20*/  IABS R59, R102 ;  /* 0x00000066003b7213 */ /* 0x000fc40000000000 */
[----:B------:R-:W-:Y:S02]  /*0f30*/  IABS R61, R100 ;  /* 0x00000064003d7213 */ /* 0x000fe40000000000 */
[----:B------:R-:W-:Y:S01]  /*0f40*/  IABS R63, R96 ;  /* 0x00000060003f7213 */ /* 0x000fe20000000000 */
[--C-:B-1----:R-:W-:Y:S01]  /*0f50*/  IMAD.MOV R11, RZ, RZ, -R5.reuse ;  /* 0x000000ffff0b7224 */ /* 0x102fe200078e0a05 */
[----:B------:R-:W-:Y:S02]  /*0f60*/  IABS R65, R94 ;  /* 0x0000005e00417213 */ /* 0x000fe40000000000 */
[----:B------:R-:W-:Y:S01]  /*0f70*/  IABS R67, R92 ;  /* 0x0000005c00437213 */ /* 0x000fe20000000000 */
[----:B------:R-:W-:Y:S01]  /*0f80*/  IMAD R11, R11, R2, RZ ;  /* 0x000000020b0b7224 */ /* 0x000fe200078e02ff */
[----:B------:R-:W-:Y:S02]  /*0f90*/  IABS R69, R90 ;  /* 0x0000005a00457213 */ /* 0x000fe40000000000 */
[----:B------:R-:W-:Y:S01]  /*0fa0*/  IABS R71, R224 ;  /* 0x000000e000477213 */ /* 0x000fe20000000000 */
[----:B------:R-:W-:Y:S01]  /*0fb0*/  IMAD.HI.U32 R4, R5, R11, R4 ;  /* 0x0000000b05047227 */ /* 0x000fe200078e0004 */
[----:B------:R-:W-:-:S02]  /*0fc0*/  IABS R11, R230 ;  /* 0x000000e6000b7213 */ /* 0x000fc40000000000 */
[----:B------:R-:W-:Y:S01]  /*0fd0*/  IABS R73, R88 ;  /* 0x0000005800497213 */ /* 0x000fe20000000000 */
[----:B--2---:R-:W-:Y:S01]  /*0fe0*/  IMAD.MOV R6, RZ, RZ, -R7 ;  /* 0x000000ffff067224 */ /* 0x004fe200078e0a07 */
[----:B------:R-:W-:Y:S01]  /*0ff0*/  IABS R75, R86 ;  /* 0x00000056004b7213 */ /* 0x000fe20000000000 */
[----:B------:R-:W-:Y:S01]  /*1000*/  IMAD.HI.U32 R5, R4, R9, RZ ;  /* 0x0000000904057227 */ /* 0x000fe200078e00ff */
[----:B------:R-:W-:Y:S02]  /*1010*/  IABS R77, R82 ;  /* 0x00000052004d7213 */ /* 0x000fe40000000000 */
[----:B------:R-:W-:Y:S01]  /*1020*/  IABS R79, R80 ;  /* 0x00000050004f7213 */ /* 0x000fe20000000000 */
[----:B------:R-:W-:Y:S01]  /*1030*/  IMAD R15, R6, R3, RZ ;  /* 0x00000003060f7224 */ /* 0x000fe200078e02ff */
[----:B------:R-:W-:Y:S01]  /*1040*/  IABS R81, R74 ;  /* 0x0000004a00517213 */ /* 0x000fe20000000000 */
[----:B------:R-:W-:Y:S01]  /*1050*/  IMAD.MOV.U32 R6, RZ, RZ, RZ ;  /* 0x000000ffff067224 */ /* 0x000fe200078e00ff */
[----:B------:R-:W-:Y:S01]  /*1060*/  IABS R83, R72 ;  /* 0x0000004800537213 */ /* 0x000fe20000000000 */
[----:B------:R-:W-:Y:S01]  /*1070*/  IMAD.HI.U32 R8, R4, R11, RZ ;  /* 0x0000000b04087227 */ /* 0x000fe200078e00ff */
[----:B------:R-:W-:-:S02]  /*1080*/  IABS R85, R70 ;  /* 0x0000004600557213 */ /* 0x000fc40000000000 */
[----:B------:R-:W-:Y:S01]  /*1090*/  IABS R87, R225 ;  /* 0x000000e100577213 */ /* 0x000fe20000000000 */
[----:B------:R-:W-:Y:S01]  /*10a0*/  IMAD.MOV R5, RZ, RZ, -R5 ;  /* 0x000000ffff057224 */ /* 0x000fe200078e0a05 */
[----:B------:R-:W-:Y:S01]  /*10b0*/  IABS R89, R68 ;  /* 0x0000004400597213 */ /* 0x000fe20000000000 */
[----:B------:R-:W-:Y:S01]  /*10c0*/  IMAD.HI.U32 R6, R7, R15, R6 ;  /* 0x0000000f07067227 */ /* 0x000fe200078e0006 */
[----:B------:R-:W-:Y:S02]  /*10d0*/  IABS R15, R233 ;  /* 0x000000e9000f7213 */ /* 0x000fe40000000000 */
[----:B------:R-:W-:Y:S01]  /*10e0*/  IABS R91, R66 ;  /* 0x00000042005b7213 */ /* 0x000fe20000000000 */
[----:B------:R-:W-:Y:S01]  /*10f0*/  IMAD.HI.U32 R7, R4, R13, RZ ;  /* 0x0000000d04077227 */ /* 0x000fe200078e00ff */
[----:B------:R-:W-:Y:S02]  /*1100*/  IABS R93, R64 ;  /* 0x00000040005d7213 */ /* 0x000fe40000000000 */
[----:B------:R-:W-:Y:S01]  /*1110*/  IABS R95, R62 ;  /* 0x0000003e005f7213 */ /* 0x000fe20000000000 */
[----:B------:R-:W-:Y:S01]  /*1120*/  IMAD.MOV R8, RZ, RZ, -R8 ;  /* 0x000000ffff087224 */ /* 0x000fe200078e0a08 */
[----:B------:R-:W-:Y:S01]  /*1130*/  IABS R97, R60 ;  /* 0x0000003c00617213 */ /* 0x000fe20000000000 */
[----:B------:R-:W-:Y:S01]  /*1140*/  IMAD R5, R2, R5, R9 ;  /* 0x0000000502057224 */ /* 0x000fe200078e0209 */
[----:B------:R-:W-:Y:S01]  /*1150*/  IABS R101, R58 ;  /* 0x0000003a00657213 */ /* 0x000fe20000000000 */
[----:B------:R-:W-:Y:S01]  /*1160*/  IMAD.HI.U32 R10, R4, R17, RZ ;  /* 0x00000011040a7227 */ /* 0x000fe200078e00ff */
[----:B------:R-:W-:-:S02]  /*1170*/  IABS R103, R56 ;  /* 0x0000003800677213 */ /* 0x000fc40000000000 */
[----:B------:R-:W-:Y:S01]  /*1180*/  IABS R107, R54 ;  /* 0x00000036006b7213 */ /* 0x000fe20000000000 */
[----:B------:R-:W-:Y:S01]  /*1190*/  IMAD.MOV R9, RZ, RZ, -R7 ;  /* 0x000000ffff097224 */ /* 0x000fe200078e0a07 */
[----:B------:R-:W-:Y:S01]  /*11a0*/  IABS R113, R48 ;  /* 0x0000003000717213 */ /* 0x000fe20000000000 */
[----:B------:R-:W-:Y:S01]  /*11b0*/  IMAD R7, R2, R8, R11 ;  /* 0x0000000802077224 */ /* 0x000fe200078e020b */
[----:B------:R-:W-:Y:S01]  /*11c0*/  IABS R105, R226 ;  /* 0x000000e200697213 */ /* 0x000fe20000000000 */
[C---:B------:R-:W-:Y:S01]  /*11d0*/  IMAD.HI.U32 R8, R4.reuse, R15, RZ ;  /* 0x0000000f04087227 */ /* 0x040fe200078e00ff */
[----:B------:R-:W-:Y:S02]  /*11e0*/  IABS R117, R40 ;  /* 0x0000002800757213 */ /* 0x000fe40000000000 */
[----:B------:R-:W-:Y:S01]  /*11f0*/  IABS R111, R50 ;  /* 0x00000032006f7213 */ /* 0x000fe20000000000 */
[----:B------:R-:W-:Y:S01]  /*1200*/  IMAD.MOV R10, RZ, RZ, -R10 ;  /* 0x000000ffff0a7224 */ /* 0x000fe200078e0a0a */
[----:B------:R-:W-:Y:S01]  /*1210*/  IABS R123, R36 ;  /* 0x00000024007b7213 */ /* 0x000fe20000000000 */
[----:B------:R-:W-:Y:S01]  /*1220*/  IMAD.HI.U32 R11, R4, R19, RZ ;  /* 0x00000013040b7227 */ /* 0x000fe200078e00ff */
[----:B------:R-:W-:-:S02]  /*1230*/  IABS R115, R42 ;  /* 0x0000002a00737213 */ /* 0x000fc40000000000 */
[----:B------:R-:W-:Y:S01]  /*1240*/  IABS R135, R0 ;  /* 0x0000000000877213 */ /* 0x000fe20000000000 */
[C---:B------:R-:W-:Y:S01]  /*1250*/  IMAD R9, R2.reuse, R9, R13 ;  /* 0x0000000902097224 */ /* 0x040fe200078e020d */
[C---:B------:R-:W-:Y:S01]  /*1260*/  ISETP.GT.U32.AND P2, PT, R2.reuse, R5, PT ;  /* 0x000000050200720c */ /* 0x040fe20003f44070 */
[----:B------:R-:W-:Y:S01]  /*1270*/  IMAD.MOV R12, RZ, RZ, -R8 ;  /* 0x000000ffff0c7224 */ /* 0x000fe200078e0a08 */
[----:B------:R-:W-:Y:S01]  /*1280*/  ISETP.GT.U32.AND P3, PT, R2, R7, PT ;  /* 0x000000070200720c */ /* 0x000fe20003f64070 */
[----:B------:R-:W-:Y:S01]  /*1290*/  IMAD.HI.U32 R8, R4, R21, RZ ;  /* 0x0000001504087227 */ /* 0x000fe200078e00ff */
[C---:B------:R-:W-:Y:S02]  /*12a0*/  ISETP.GT.U32.AND P5, PT, R2.reuse, R9, PT ;  /* 0x000000090200720c */ /* 0x040fe40003fa4070 */
[----:B------:R-:W-:Y:S01]  /*12b0*/  IABS R109, R52 ;  /* 0x00000034006d7213 */ /* 0x000fe20000000000 */
[----:B------:R-:W-:Y:S01]  /*12c0*/  IMAD R13, R2, R10, R17 ;  /* 0x0000000a020d7224 */ /* 0x000fe200078e0211 */
[----:B------:R-:W-:Y:S01]  /*12d0*/  IABS R121, R227 ;  /* 0x000000e300797213 */ /* 0x000fe20000000000 */
[----:B------:R-:W-:Y:S01]  /*12e0*/  IMAD.HI.U32 R10, R4, R23, RZ ;  /* 0x00000017040a7227 */ /* 0x000fe200078e00ff */
[----:B------:R-:W-:-:S02]  /*12f0*/  IABS R119, R38 ;  /* 0x0000002600777213 */ /* 0x000fc40000000000 */
[C---:B------:R-:W-:Y:S01]  /*1300*/  ISETP.GT.U32.AND P0, PT, R2.reuse, R13, PT ;  /* 0x0000000d0200720c */ /* 0x040fe20003f04070 */
[----:B------:R-:W-:Y:S01]  /*1310*/  IMAD.MOV R14, RZ, RZ, -R11 ;  /* 0x000000ffff0e7224 */ /* 0x000fe200078e0a0b */
[----:B------:R-:W-:Y:S01]  /*1320*/  IABS R125, R34 ;  /* 0x00000022007d7213 */ /* 0x000fe20000000000 */
[C---:B------:R-:W-:Y:S01]  /*1330*/  IMAD R11, R2.reuse, R12, R15 ;  /* 0x0000000c020b7224 */ /* 0x040fe200078e020f */
[----:B------:R-:W-:Y:S01]  /*1340*/  IABS R12, R221 ;  /* 0x000000dd000c7213 */ /* 0x000fe20000000000 */
[----:B------:R-:W-:Y:S01]  /*1350*/  IMAD.MOV R8, RZ, RZ, -R8 ;  /* 0x000000ffff087224 */ /* 0x000fe200078e0a08 */
[----:B------:R-:W-:Y:S01]  /*1360*/  IABS R127, R32 ;  /* 0x00000020007f7213 */ /* 0x000fe20000000000 */
[----:B------:R-:W-:Y:S01]  /*1370*/  IMAD.MOV R10, RZ, RZ, -R10 ;  /* 0x000000ffff0a7224 */ /* 0x000fe200078e0a0a */
[C---:B------:R-:W-:Y:S01]  /*1380*/  ISETP.GT.U32.AND P4, PT, R2.reuse, R11, PT ;  /* 0x0000000b0200720c */ /* 0x040fe20003f84070 */
[C---:B------:R-:W-:Y:S01]  /*1390*/  IMAD R15, R2.reuse, R14, R19 ;  /* 0x0000000e020f7224 */ /* 0x040fe200078e0213 */
[----:B------:R-:W-:Y:S01]  /*13a0*/  IABS R129, R30 ;  /* 0x0000001e00817213 */ /* 0x000fe20000000000 */
[C---:B------:R-:W-:Y:S01]  /*13b0*/  IMAD R17, R2.reuse, R8, R21 ;  /* 0x0000000802117224 */ /* 0x040fe200078e0215 */
[----:B------:R-:W-:Y:S01]  /*13c0*/  IABS R131, R28 ;  /* 0x0000001c00837213 */ /* 0x000fe20000000000 */
[----:B------:R-:W-:Y:S01]  /*13d0*/  IMAD.MOV.U32 R21, RZ, RZ, R12 ;  /* 0x000000ffff157224 */ /* 0x000fe200078e000c */
[C---:B------:R-:W-:Y:S01]  /*13e0*/  ISETP.GT.U32.AND P6, PT, R2.reuse, R15, PT ;  /* 0x0000000f0200720c */ /* 0x040fe20003fc4070 */
[----:B------:R-:W-:Y:S01]  /*13f0*/  IMAD R19, R2, R10, R23 ;  /* 0x0000000a02137224 */ /* 0x000fe200078e0217 */
[----:B------:R-:W-:Y:S01]  /*1400*/  IABS R133, R228 ;  /* 0x000000e400857213 */ /* 0x000fe20000000000 */
[----:B------:R-:W-:Y:S01]  /*1410*/  IMAD.HI.U32 R10, R4, R25, RZ ;  /* 0x00000019040a7227 */ /* 0x000fe200078e00ff */
[----:B------:R-:W-:-:S02]  /*1420*/  IABS R156, R229 ;  /* 0x000000e5009c7213 */ /* 0x000fc40000000000 */
[----:B------:R-:W-:Y:S01]  /*1430*/  SHF.R.S32.HI R164, RZ, 0x1f, R165 ;  /* 0x0000001fffa47819 */ /* 0x000fe200000114a5 */
[----:B------:R-:W-:-:S03]  /*1440*/  IMAD.HI.U32 R8, R4, R21, RZ ;  /* 0x0000001504087227 */ /* 0x000fc600078e00ff */
[----:B------:R-:W-:Y:S01]  /*1450*/  SHF.L.U64.HI R164, R165, 0x1, R164 ;  /* 0x00000001a5a47819 */ /* 0x000fe200000102a4 */
[----:B------:R-:W-:Y:S02]  /*1460*/  IMAD.MOV R10, RZ, RZ, -R10 ;  /* 0x000000ffff0a7224 */ /* 0x000fe400078e0a0a */
[----:B------:R-:W-:-:S04]  /*1470*/  IMAD.HI.U32 R12, R4, R27, RZ ;  /* 0x0000001b040c7227 */ /* 0x000fc800078e00ff */
[----:B------:R-:W-:Y:S02]  /*1480*/  IMAD.MOV R14, RZ, RZ, -R8 ;  /* 0x000000ffff0e7224 */ /* 0x000fe400078e0a08 */
[----:B------:R-:W-:-:S04]  /*1490*/  IMAD.HI.U32 R8, R4, R29, RZ ;  /* 0x0000001d04087227 */ /* 0x000fc800078e00ff */
[----:B------:R-:W-:Y:S02]  /*14a0*/  IMAD R23, R2, R10, R25 ;  /* 0x0000000a02177224 */ /* 0x000fe400078e0219 */
[----:B------:R-:W-:-:S04]  /*14b0*/  IMAD.HI.U32 R10, R4, R31, RZ ;  /* 0x0000001f040a7227 */ /* 0x000fc800078e00ff */
[----:B------:R-:W-:Y:S02]  /*14c0*/  IMAD.MOV R12, RZ, RZ, -R12 ;  /* 0x000000ffff0c7224 */ /* 0x000fe400078e0a0c */
[----:B------:R-:W-:Y:S02]  /*14d0*/  IMAD.MOV R8, RZ, RZ, -R8 ;  /* 0x000000ffff087224 */ /* 0x000fe400078e0a08 */
[----:B------:R-:W-:Y:S02]  /*14e0*/  IMAD.MOV R10, RZ, RZ, -R10 ;  /* 0x000000ffff0a7224 */ /* 0x000fe400078e0a0a */
[C---:B------:R-:W-:Y:S02]  /*14f0*/  IMAD R25, R2.reuse, R12, R27 ;  /* 0x0000000c02197224 */ /* 0x040fe400078e021b */
[C---:B------:R-:W-:Y:S02]  /*1500*/  IMAD R27, R2.reuse, R8, R29 ;  /* 0x00000008021b7224 */ /* 0x040fe400078e021d */
[----:B------:R-:W-:-:S02]  /*1510*/  IMAD R29, R2, R10, R31 ;  /* 0x0000000a021d7224 */ /* 0x000fc400078e021f */
[----:B------:R-:W-:-:S04]  /*1520*/  IMAD.HI.U32 R8, R4, R33, RZ ;  /* 0x0000002104087227 */ /* 0x000fc800078e00ff */
[----:B------:R-:W-:-:S04]  /*1530*/  IMAD.HI.U32 R10, R4, R35, RZ ;  /* 0x00000023040a7227 */ /* 0x000fc800078e00ff */
[----:B------:R-:W-:Y:S02]  /*1540*/  IMAD.MOV R31, RZ, RZ, -R8 ;  /* 0x000000ffff1f7224 */ /* 0x000fe400078e0a08 */
[----:B------:R-:W-:Y:S02]  /*1550*/  IMAD.MOV R10, RZ, RZ, -R10 ;  /* 0x000000ffff0a7224 */ /* 0x000fe400078e0a0a */
[----:B------:R-:W-:-:S04]  /*1560*/  IMAD.HI.U32 R12, R4, R37, RZ ;  /* 0x00000025040c7227 */ /* 0x000fc800078e00ff */
[----:B------:R-:W-:Y:S02]  /*1570*/  IMAD R31, R2, R31, R33 ;  /* 0x0000001f021f7224 */ /* 0x000fe400078e0221 */
        /* <DEDUP_REMOVED lines=98> */
[----:B------:R-:W-:Y:S01]  /*1ba0*/  IMAD R101, R2, R10, R103 ;  /* 0x0000000a02657224 */ /* 0x000fe200078e0267 */
[----:B------:R-:W-:Y:S01]  /*1bb0*/  SHF.R.S32.HI R103, RZ, 0x1f, R162 ;  /* 0x0000001fff677819 */ /* 0x000fe200000114a2 */
[----:B------:R-:W-:-:S03]  /*1bc0*/  IMAD.HI.U32 R10, R4, R107, RZ ;  /* 0x0000006b040a7227 */ /* 0x000fc600078e00ff */
[----:B------:R-:W-:Y:S01]  /*1bd0*/  LEA.HI R162, R103, R162, RZ, 0x4 ;  /* 0x000000a267a27211 */ /* 0x000fe200078f20ff */
[----:B------:R-:W-:Y:S02]  /*1be0*/  IMAD.MOV R10, RZ, RZ, -R10 ;  /* 0x000000ffff0a7224 */ /* 0x000fe400078e0a0a */
[----:B------:R-:W-:Y:S01]  /*1bf0*/  IMAD.HI.U32 R8, R4, R105, RZ ;  /* 0x0000006904087227 */ /* 0x000fe200078e00ff */
[----:B------:R-:W-:-:S03]  /*1c00*/  SHF.R.S32.HI R162, RZ, 0x4, R162 ;  /* 0x00000004ffa27819 */ /* 0x000fc600000114a2 */
[----:B------:R-:W-:Y:S02]  /*1c10*/  IMAD R107, R2, R10, R107 ;  /* 0x0000000a026b7224 */ /* 0x000fe400078e026b */
[----:B------:R-:W-:-:S04]  /*1c20*/  IMAD.HI.U32 R10, R4, R113, RZ ;  /* 0x00000071040a7227 */ /* 0x000fc800078e00ff */
[----:B------:R-:W-:Y:S02]  /*1c30*/  IMAD.MOV R10, RZ, RZ, -R10 ;  /* 0x000000ffff0a7224 */ /* 0x000fe400078e0a0a */
[C---:B------:R-:W-:Y:S02]  /*1c40*/  IMAD R21, R2.reuse, R14, R21 ;  /* 0x0000000e02157224 */ /* 0x040fe400078e0215 */
[----:B------:R-:W-:Y:S02]  /*1c50*/  IMAD R113, R2, R10, R113 ;  /* 0x0000000a02717224 */ /* 0x000fe400078e0271 */
[----:B------:R-:W-:-:S04]  /*1c60*/  IMAD.HI.U32 R10, R4, R117, RZ ;  /* 0x00000075040a7227 */ /* 0x000fc800078e00ff */
[----:B------:R-:W-:Y:S02]  /*1c70*/  IMAD.MOV R14, RZ, RZ, -R8 ;  /* 0x000000ffff0e7224 */ /* 0x000fe400078e0a08 */
[----:B------:R-:W-:-:S04]  /*1c80*/  IMAD.HI.U32 R8, R4, R111, RZ ;  /* 0x0000006f04087227 */ /* 0x000fc800078e00ff */
[----:B------:R-:W-:Y:S02]  /*1c90*/  IMAD.MOV R10, RZ, RZ, -R10 ;  /* 0x000000ffff0a7224 */ /* 0x000fe400078e0a0a */
[----:B------:R-:W-:Y:S02]  /*1ca0*/  IMAD.MOV R8, RZ, RZ, -R8 ;  /* 0x000000ffff087224 */ /* 0x000fe400078e0a08 */
[----:B------:R-:W-:Y:S02]  /*1cb0*/  IMAD R117, R2, R10, R117 ;  /* 0x0000000a02757224 */ /* 0x000fe400078e0275 */
[----:B------:R-:W-:-:S04]  /*1cc0*/  IMAD.HI.U32 R10, R4, R123, RZ ;  /* 0x0000007b040a7227 */ /* 0x000fc800078e00ff */
[----:B------:R-:W-:Y:S02]  /*1cd0*/  IMAD R111, R2, R8, R111 ;  /* 0x00000008026f7224 */ /* 0x000fe400078e026f */
[----:B------:R-:W-:-:S04]  /*1ce0*/  IMAD.HI.U32 R8, R4, R115, RZ ;  /* 0x0000007304087227 */ /* 0x000fc800078e00ff */
[----:B------:R-:W-:Y:S02]  /*1cf0*/  IMAD.MOV R10, RZ, RZ, -R10 ;  /* 0x000000ffff0a7224 */ /* 0x000fe400078e0a0a */
[C---:B------:R-:W-:Y:S02]  /*1d00*/  IMAD R105, R2.reuse, R14, R105 ;  /* 0x0000000e02697224 */ /* 0x040fe400078e0269 */
[----:B------:R-:W-:Y:S02]  /*1d10*/  IMAD.MOV R14, RZ, RZ, -R8 ;  /* 0x000000ffff0e7224 */ /* 0x000fe400078e0a08 */
[----:B------:R-:W-:Y:S02]  /*1d20*/  IMAD R123, R2, R10, R123 ;  /* 0x0000000a027b7224 */ /* 0x000fe400078e027b */
[----:B------:R-:W-:-:S04]  /*1d30*/  IMAD.HI.U32 R10, R4, R135, RZ ;  /* 0x00000087040a7227 */ /* 0x000fc800078e00ff */
[C---:B------:R-:W-:Y:S02]  /*1d40*/  IMAD R115, R2.reuse, R14, R115 ;  /* 0x0000000e02737224 */ /* 0x040fe400078e0273 */
[----:B------:R-:W-:Y:S02]  /*1d50*/  IMAD.MOV R14, RZ, RZ, -R10 ;  /* 0x000000ffff0e7224 */ /* 0x000fe400078e0a0a */
[--C-:B------:R-:W-:Y:S01]  /*1d60*/  @!P2 IMAD.IADD R5, R5, 0x1, -R2.reuse ;  /* 0x000000010505a824 */ /* 0x100fe200078e0a02 */
[C---:B------:R-:W-:Y:S01]  /*1d70*/  ISETP.GT.U32.AND P2, PT, R2.reuse, R19, PT ;  /* 0x000000130200720c */ /* 0x040fe20003f44070 */
[C---:B------:R-:W-:Y:S02]  /*1d80*/  IMAD R135, R2.reuse, R14, R135 ;  /* 0x0000000e02877224 */ /* 0x040fe400078e0287 */
[--C-:B------:R-:W-:Y:S01]  /*1d90*/  @!P3 IMAD.IADD R7, R7, 0x1, -R2.reuse ;  /* 0x000000010707b824 */ /* 0x100fe200078e0a02 */
[C---:B------:R-:W-:Y:S01]  /*1da0*/  ISETP.GT.U32.AND P3, PT, R2.reuse, R21, PT ;  /* 0x000000150200720c */ /* 0x040fe20003f64070 */
        /* <DEDUP_REMOVED lines=8> */
[----:B------:R-:W-:Y:S01]  /*1e30*/  @!P2 IMAD.IADD R19, R19, 0x1, -R2 ;  /* 0x000000011313a824 */ /* 0x000fe200078e0a02 */
[----:B------:R-:W-:Y:S01]  /*1e40*/  ISETP.GT.U32.AND P2, PT, R2, R7, PT ;  /* 0x000000070200720c */ /* 0x000fe20003f44070 */
[----:B------:R-:W-:-:S04]  /*1e50*/  IMAD.HI.U32 R12, R4, R109, RZ ;  /* 0x0000006d040c7227 */ /* 0x000fc800078e00ff */
        /* <DEDUP_REMOVED lines=11> */
[C---:B------:R-:W-:Y:S01]  /*1f10*/  ISETP.GT.U32.AND P2, PT, R2.reuse, R19, PT ;  /* 0x000000130200720c */ /* 0x040fe20003f44070 */
[----:B------:R-:W-:Y:S01]  /*1f20*/  IMAD.MOV R12, RZ, RZ, -R12 ;  /* 0x000000ffff0c7224 */ /* 0x000fe200078e0a0c */
        /* <DEDUP_REMOVED lines=34> */
[----:B------:R-:W-:Y:S01]  /*2150*/  ISETP.GT.U32.AND P5, PT, R2, R51, PT ;  /* 0x000000330200720c */ /* 0x000fe20003fa4070 */
[----:B------:R-:W-:-:S02]  /*2160*/  @!P0 IMAD.IADD R43, R43, 0x1, -R2 ;  /* 0x000000012b2b8824 */ /* 0x000fc400078e0a02 */
        /* <DEDUP_REMOVED lines=12> */
[C---:B------:R-:W-:Y:S01]  /*2230*/  IMAD R109, R2.reuse, R12, R109 ;  /* 0x0000000c026d7224 */ /* 0x040fe200078e026d */
        /* <DEDUP_REMOVED lines=70> */
[----:B------:R-:W-:Y:S01]  /*26a0*/  IMAD.HI.U32 R8, R4, R121, RZ ;  /* 0x0000007904087227 */ /* 0x000fe200078e00ff */
[----:B------:R-:W-:-:S03]  /*26b0*/  ISETP.GT.U32.AND P6, PT, R2, R83, PT ;  /* 0x000000530200720c */ /* 0x000fc60003fc4070 */
        /* <DEDUP_REMOVED lines=41> */
[----:B------:R-:W-:Y:S01]  /*2950*/  @!P1 IMAD.IADD R105, R105, 0x1, -R2 ;  /* 0x0000000169699824 */ /* 0x000fe200078e0a02 */
[C---:B------:R-:W-:Y:S01]  /*2960*/  ISETP.GT.U32.AND P1, PT, R2.reuse, R89, PT ;  /* 0x000000590200720c */ /* 0x040fe20003f24070 */
[----:B------:R-:W-:Y:S02]  /*2970*/  IMAD.MOV R8, RZ, RZ, -R8 ;  /* 0x000000ffff087224 */ /* 0x000fe400078e0a08 */
[----:B------:R-:W-:Y:S01]  /*2980*/  @!P0 IMAD.IADD R87, R87, 0x1, -R2 ;  /* 0x0000000157578824 */ /* 0x000fe200078e0a02 */
[C---:B------:R-:W-:Y:S01]  /*2990*/  ISETP.GT.U32.AND P0, PT, R2.reuse, R101, PT ;  /* 0x000000650200720c */ /* 0x040fe20003f04070 */
[----:B------:R-:W-:Y:S02]  /*29a0*/  IMAD.MOV R12, RZ, RZ, -R12 ;  /* 0x000000ffff0c7224 */ /* 0x000fe400078e0a0c */
[----:B------:R-:W-:Y:S02]  /*29b0*/  IMAD R121, R2, R8, R121 ;  /* 0x0000000802797224 */ /* 0x000fe400078e0279 */
[----:B------:R-:W-:-:S04]  /*29c0*/  IMAD.HI.U32 R8, R4, R125, RZ ;  /* 0x0000007d04087227 */ /* 0x000fc800078e00ff */
[----:B------:R-:W-:Y:S01]  /*29d0*/  @!P1 IMAD.IADD R89, R89, 0x1, -R2 ;  /* 0x0000000159599824 */ /* 0x000fe200078e0a02 */
[----:B------:R-:W-:Y:S01]  /*29e0*/  ISETP.GT.U32.AND P1, PT, R2, R105, PT ;  /* 0x000000690200720c */ /* 0x000fe20003f24070 */
[----:B------:R-:W-:-:S04]  /*29f0*/  IMAD.HI.U32 R10, R4, R127, RZ ;  /* 0x0000007f040a7227 */ /* 0x000fc800078e00ff */
[C---:B------:R-:W-:Y:S02]  /*2a00*/  IMAD R119, R2.reuse, R12, R119 ;  /* 0x0000000c02777224 */ /* 0x040fe400078e0277 */
        /* <DEDUP_REMOVED lines=8> */
[----:B------:R-:W-:-:S02]  /*2a90*/  IMAD.MOV R12, RZ, RZ, -R8 ;  /* 0x000000ffff0c7224 */ /* 0x000fc400078e0a08 */
[----:B------:R-:W-:Y:S02]  /*2aa0*/  IMAD.MOV R14, RZ, RZ, -R10 ;  /* 0x000000ffff0e7224 */ /* 0x000fe400078e0a0a */
[----:B------:R-:W-:-:S04]  /*2ab0*/  IMAD.HI.U32 R8, R4, R129, RZ ;  /* 0x0000008104087227 */ /* 0x000fc800078e00ff */
[----:B------:R-:W-:-:S04]  /*2ac0*/  IMAD.HI.U32 R10, R4, R131, RZ ;  /* 0x00000083040a7227 */ /* 0x000fc800078e00ff */
[----:B------:R-:W-:Y:S01]  /*2ad0*/  @!P4 IMAD.IADD R95, R95, 0x1, -R2 ;  /* 0x000000015f5fc824 */ /* 0x000fe200078e0a02 */
[C---:B------:R-:W-:Y:S01]  /*2ae0*/  ISETP.GT.U32.AND P4, PT, R2.reuse, R113, PT ;  /* 0x000000710200720c */ /* 0x040fe20003f84070 */
[----:B------:R-:W-:Y:S02]  /*2af0*/  IMAD.MOV R8, RZ, RZ, -R8 ;  /* 0x000000ffff087224 */ /* 0x000fe400078e0a08 */
[----:B------:R-:W-:Y:S02]  /*2b00*/  IMAD.MOV R10, RZ, RZ, -R10 ;  /* 0x000000ffff0a7224 */ /* 0x000fe400078e0a0a */
[C---:B------:R-:W-:Y:S02]  /*2b10*/  IMAD R125, R2.reuse, R12, R125 ;  /* 0x0000000c027d7224 */ /* 0x040fe400078e027d */
[C---:B------:R-:W-:Y:S02]  /*2b20*/  IMAD R129, R2.reuse, R8, R129 ;  /* 0x0000000802817224 */ /* 0x040fe400078e0281 */
[----:B------:R-:W-:-:S02]  /*2b30*/  IMAD R131, R2, R10, R131 ;  /* 0x0000000a02837224 */ /* 0x000fc400078e0283 */
[--C-:B------:R-:W-:Y:S01]  /*2b40*/  @!P6 IMAD.IADD R85, R85, 0x1, -R2.reuse ;  /* 0x000000015555e824 */ /* 0x100fe200078e0a02 */
[C---:B------:R-:W-:Y:S01]  /*2b50*/  ISETP.GT.U32.AND P6, PT, R2.reuse, R109, PT ;  /* 0x0000006d0200720c */ /* 0x040fe20003fc4070 */
        /* <DEDUP_REMOVED lines=12> */
[----:B------:R-:W-:-:S04]  /*2c20*/  IMAD.HI.U32 R6, R6, R156, RZ ;  /* 0x0000009c06067227 */ /* 0x000fc800078e00ff */
[----:B------:R-:W-:Y:S01]  /*2c30*/  @!P4 IMAD.IADD R113, R113, 0x1, -R2 ;  /* 0x000000017171c824 */ /* 0x000fe200078e0a02 */
[C---:B------:R-:W-:Y:S01]  /*2c40*/  ISETP.GT.U32.AND P4, PT, R2.reuse, R127, PT ;  /* 0x0000007f0200720c */ /* 0x040fe20003f84070 */
[----:B------:R-:W-:Y:S02]  /*2c50*/  IMAD.MOV R4, RZ, RZ, -R4 ;  /* 0x000000ffff047224 */ /* 0x000fe400078e0a04 */
[----:B------:R-:W-:Y:S02]  /*2c60*/  IMAD.MOV R6, RZ, RZ, -R6 ;  /* 0x000000ffff067224 */ /* 0x000fe400078e0a06 */
[C---:B------:R-:W-:Y:S02]  /*2c70*/  IMAD R133, R2.reuse, R4, R133 ;  /* 0x0000000402857224 */ /* 0x040fe400078e0285 */
[----:B------:R-:W-:Y:S02]  /*2c80*/  IMAD R156, R3, R6, R156 ;  /* 0x00000006039c7224 */ /* 0x000fe400078e029c */
[--C-:B------:R-:W-:Y:S01]  /*2c90*/  @!P6 IMAD.IADD R109, R109, 0x1, -R2.reuse ;  /* 0x000000016d6de824 */ /* 0x100fe200078e0a02 */
[C---:B------:R-:W-:Y:S01]  /*2ca0*/  ISETP.GT.U32.AND P6, PT, R2.reuse, R123, PT ;  /* 0x0000007b0200720c */ /* 0x040fe20003fc4070 */
[--C-:B------:R-:W-:Y:S01]  /*2cb0*/  @!P1 IMAD.IADD R119, R119, 0x1, -R2.reuse ;  /* 0x0000000177779824 */ /* 0x100fe200078e0a02 */
[C---:B------:R-:W-:Y:S01]  /*2cc0*/  ISETP.GT.U32.AND P1, PT, R2.reuse, R133, PT ;  /* 0x000000850200720c */ /* 0x040fe20003f24070 */
[--C-:B------:R-:W-:Y:S01]  /*2cd0*/  @!P2 IMAD.IADD R121, R121, 0x1, -R2.reuse ;  /* 0x000000017979a824 */ /* 0x100fe200078e0a02 */
[----:B------:R-:W-:Y:S01]  /*2ce0*/  ISETP.GT.U32.AND P2, PT, R3, R156, PT ;  /* 0x0000009c0300720c */ /* 0x000fe20003f44070 */
        /* <DEDUP_REMOVED lines=25> */
[----:B------:R-:W-:Y:S01]  /*2e80*/  ISETP.GT.U32.AND P1, PT, R3, R156, PT ;  /* 0x0000009c0300720c */ /* 0x000fe20003f24070 */
[--C-:B------:R-:W-:Y:S01]  /*2e90*/  @!P2 IMAD.IADD R123, R123, 0x1, -R2.reuse ;  /* 0x000000017b7ba824 */ /* 0x100fe200078e0a02 */
[----:B------:R-:W-:Y:S01]  /*2ea0*/  ISETP.GE.AND P2, PT, R220, RZ, PT ;  /* 0x000000ffdc00720c */ /* 0x000fe20003f46270 */
        /* <DEDUP_REMOVED lines=8> */
[----:B------:R-:W-:Y:S01]  /*2f30*/  @!P6 IMAD.IADD R133, R133, 0x1, -R2 ;  /* 0x000000018585e824 */ /* 0x000fe200078e0a02 */
[----:B------:R-:W-:Y:S01]  /*2f40*/  LOP3.LUT R2, RZ, R99, RZ, 0x33, !PT ;  /* 0x00000063ff027212 */ /* 0x000fe200078e33ff */
[----:B------:R-:W-:Y:S01]  /*2f50*/  @!P1 IMAD.IADD R156, R156, 0x1, -R3 ;  /* 0x000000019c9c9824 */ /* 0x000fe200078e0a03 */
[----:B------:R-:W-:Y:S01]  /*2f60*/  ISETP.GE.AND P1, PT, R235, RZ, PT ;  /* 0x000000ffeb00720c */ /* 0x000fe20003f26270 */
[----:B------:R-:W-:Y:S01]  /*2f70*/  @!P2 IMAD.MOV R5, RZ, RZ, -R5 ;  /* 0x000000ffff05a224 */ /* 0x000fe200078e0a05 */
        /* <DEDUP_REMOVED lines=9> */
[----:B------:R-:W-:Y:S01]  /*3010*/  IMAD.MOV.U32 R3, RZ, RZ, R85 ;  /* 0x000000ffff037224 */ /* 0x000fe200078e0055 */
        /* <DEDUP_REMOVED lines=14> */
[----:B------:R-:W1:Y:S01]  /*3100*/  LDC R85, c[0x0][0x238] ;  /* 0x00008e00ff557b82 */ /* 0x000e620000000800 */
        /* <DEDUP_REMOVED lines=12> */
[----:B------:R-:W-:-:S02]  /*31d0*/  IMAD.SHL.U32 R165, R165, 0x2, RZ ;  /* 0x00000002a5a57824 */ /* 0x000fc400078e00ff */
        /* <DEDUP_REMOVED lines=12> */
[----:B-1----:R-:W-:Y:S01]  /*32a0*/  IMAD R216, R216, R85, RZ ;  /* 0x00000055d8d87224 */ /* 0x002fe200078e02ff */
[----:B0-----:R-:W-:Y:S01]  /*32b0*/  CS2R R102, SRZ ;  /* 0x0000000000667805 */ /* 0x001fe2000001ff00 */
        /* <DEDUP_REMOVED lines=25> */
[----:B------:R-:W-:Y:S01]  /*3450*/  IMAD R218, R218, R85, RZ ;  /* 0x00000055dada7224 */ /* 0x000fe200078e02ff */
[----:B------:R-:W-:Y:S01]  /*3460*/  LOP3.LUT R85, R86, 0x60, RZ, 0xc0, !PT ;  /* 0x0000006056557812 */ /* 0x000fe200078ec0ff */
        /* <DEDUP_REMOVED lines=12> */
[----:B------:R0:W-:Y:S02]  /*3530*/  STL [R1+0x84], R85 ;  /* 0x0000845501007387 */ /* 0x0001e40000100800 */
        /* <DEDUP_REMOVED lines=11> */
[----:B------:R-:W-:-:S02]  /*35f0*/  ISETP.GE.AND P4, PT, R48, RZ, PT ;  /* 0x000000ff3000720c */ /* 0x000fc40003f86270 */
        /* <DEDUP_REMOVED lines=12> */
[----:B------:R-:W-:-:S03]  /*36c0*/  ISETP.GE.AND P4, PT, R34, RZ, PT ;  /* 0x000000ff2200720c */ /* 0x000fc60003f86270 */
        /* <DEDUP_REMOVED lines=11> */
[----:B------:R-:W-:-:S03]  /*3780*/  ISETP.NE.AND P4, PT, R99, RZ, PT ;  /* 0x000000ff6300720c */ /* 0x000fc60003f85270 */
[----:B------:R-:W-:Y:S01]  /*3790*/  @!P1 IMAD.MOV R127, RZ, RZ, -R127 ;  /* 0x000000ffff7f9224 */ /* 0x000fe200078e0a7f */
[C---:B------:R-:W-:Y:S01]  /*37a0*/  SEL R5, R2.reuse, R5, !P4 ;  /* 0x0000000502057207 */ /* 0x040fe20006000000 */
        /* <DEDUP_REMOVED lines=8> */
[----:B------:R-:W-:Y:S01]  /*3830*/  IMAD R5, R5, UR4, RZ ;  /* 0x0000000405057c24 */ /* 0x000fe2000f8e02ff */
        /* <DEDUP_REMOVED lines=92> */
[----:B------:R-:W-:Y:S01]  /*3e00*/  SEL R159, R2, R111, !P4 ;  /* 0x0000006f029f7207 */ /* 0x000fe20006000000 */
[----:B------:R-:W-:Y:S01]  /*3e10*/  IMAD R154, R154, UR4, RZ ;  /* 0x000000049a9a7c24 */ /* 0x000fe2000f8e02ff */
[C---:B------:R-:W-:Y:S01]  /*3e20*/  SEL R167, R2.reuse, R113, !P4 ;  /* 0x0000007102a77207 */ /* 0x040fe20006000000 */
[----:B------:R-:W-:Y:S01]  /*3e30*/  IMAD R149, R149, UR4, RZ ;  /* 0x0000000495957c24 */ /* 0x000fe2000f8e02ff */
[----:B------:R-:W-:Y:S01]  /*3e40*/  SEL R168, R2, R115, !P4 ;  /* 0x0000007302a87207 */ /* 0x000fe20006000000 */
[----:B------:R-:W-:Y:S01]  /*3e50*/  IMAD R158, R158, UR4, RZ ;  /* 0x000000049e9e7c24 */ /* 0x000fe2000f8e02ff */
[----:B------:R-:W-:Y:S01]  /*3e60*/  SEL R169, R2, R117, !P4 ;  /* 0x0000007502a97207 */ /* 0x000fe20006000000 */
        /* <DEDUP_REMOVED lines=19> */
[----:B------:R-:W-:Y:S01]  /*3fa0*/  LEA R161, P5, R5, UR10, 0x1 ;  /* 0x0000000a05a17c11 */ /* 0x000fe2000f8a08ff */
[----:B------:R-:W-:Y:S01]  /*3fb0*/  IMAD R182, R182, UR4, RZ ;  /* 0x00000004b6b67c24 */ /* 0x000fe2000f8e02ff */
[----:B------:R-:W-:Y:S01]  /*3fc0*/  LEA R2, P2, R6, UR10, 0x1 ;  /* 0x0000000a06027c11 */ /* 0x000fe2000f8408ff */
[----:B------:R-:W-:Y:S01]  /*3fd0*/  IMAD R173, R173, UR4, RZ ;  /* 0x00000004adad7c24 */ /* 0x000fe2000f8e02ff */
[----:B------:R-:W-:Y:S01]  /*3fe0*/  LEA R160, P4, R9, UR10, 0x1 ;  /* 0x0000000a09a07c11 */ /* 0x000fe2000f8808ff */
[----:B------:R-:W-:Y:S01]  /*3ff0*/  IMAD R184, R184, UR4, RZ ;  /* 0x00000004b8b87c24 */ /* 0x000fe2000f8e02ff */
[----:B------:R-:W-:Y:S01]  /*4000*/  LEA R7, P3, R11, UR10, 0x1 ;  /* 0x0000000a0b077c11 */ /* 0x000fe2000f8608ff */
[----:B------:R-:W-:Y:S01]  /*4010*/  IMAD R185, R185, UR4, RZ ;  /* 0x00000004b9b97c24 */ /* 0x000fe2000f8e02ff */
[----:B------:R-:W-:Y:S01]  /*4020*/  LEA.HI.X.SX32 R166, R5, UR11, 0x1, P5 ;  /* 0x0000000b05a67c11 */ /* 0x000fe2000a8f0eff */
[----:B------:R-:W-:Y:S01]  /*4030*/  ULDC UR4, c[0x0][0x234] ;  /* 0x00008d0000047ab9 */ /* 0x000fe20000000800 */
[----:B------:R-:W-:-:S02]  /*4040*/  LEA R4, P6, R176, UR10, 0x1 ;  /* 0x0000000ab0047c11 */ /* 0x000fc4000f8c08ff */
[----:B------:R-:W-:Y:S02]  /*4050*/  CS2R R108, SRZ ;  /* 0x00000000006c7805 */ /* 0x000fe4000001ff00 */
[----:B------:R-:W-:Y:S02]  /*4060*/  LEA.HI.X.SX32 R5, R6, UR11, 0x1, P2 ;  /* 0x0000000b06057c11 */ /* 0x000fe400090f0eff */
[----:B------:R-:W-:Y:S02]  /*4070*/  CS2R R110, SRZ ;  /* 0x00000000006e7805 */ /* 0x000fe4000001ff00 */
[----:B------:R-:W-:Y:S02]  /*4080*/  LEA.HI.X.SX32 R3, R9, UR11, 0x1, P4 ;  /* 0x0000000b09037c11 */ /* 0x000fe4000a0f0eff */
[----:B------:R-:W-:Y:S02]  /*4090*/  CS2R R100, SRZ ;  /* 0x0000000000647805 */ /* 0x000fe4000001ff00 */
[----:B------:R-:W-:-:S02]  /*40a0*/  LEA.HI.X.SX32 R8, R11, UR11, 0x1, P3 ;  /* 0x0000000b0b087c11 */ /* 0x000fc400098f0eff */
[----:B------:R-:W-:Y:S02]  /*40b0*/  LEA R10, P5, R15, UR10, 0x1 ;  /* 0x0000000a0f0a7c11 */ /* 0x000fe4000f8a08ff */
[----:B------:R-:W-:Y:S02]  /*40c0*/  LEA R186, P2, R17, UR10, 0x1 ;  /* 0x0000000a11ba7c11 */ /* 0x000fe4000f8408ff */
[----:B------:R-:W-:Y:S02]  /*40d0*/  LEA R13, P4, R14, UR10, 0x1 ;  /* 0x0000000a0e0d7c11 */ /* 0x000fe4000f8808ff */
[----:B------:R-:W-:Y:S02]  /*40e0*/  LEA R187, P3, R21, UR10, 0x1 ;  /* 0x0000000a15bb7c11 */ /* 0x000fe4000f8608ff */
[----:B------:R-:W-:Y:S02]  /*40f0*/  LEA.HI.X.SX32 R176, R176, UR11, 0x1, P6 ;  /* 0x0000000bb0b07c11 */ /* 0x000fe4000b0f0eff */
[----:B------:R-:W-:-:S02]  /*4100*/  LEA R16, P6, R23, UR10, 0x1 ;  /* 0x0000000a17107c11 */ /* 0x000fc4000f8c08ff */
[----:B------:R-:W-:Y:S02]  /*4110*/  LEA.HI.X.SX32 R11, R15, UR11, 0x1, P5 ;  /* 0x0000000b0f0b7c11 */ /* 0x000fe4000a8f0eff */
[----:B------:R-:W-:Y:S02]  /*4120*/  LEA.HI.X.SX32 R6, R17, UR11, 0x1, P2 ;  /* 0x0000000b11067c11 */ /* 0x000fe400090f0eff */
[----:B------:R-:W-:Y:S02]  /*4130*/  LEA.HI.X.SX32 R14, R14, UR11, 0x1, P4 ;  /* 0x0000000b0e0e7c11 */ /* 0x000fe4000a0f0eff */
[----:B------:R-:W-:Y:S02]  /*4140*/  LEA.HI.X.SX32 R9, R21, UR11, 0x1, P3 ;  /* 0x0000000b15097c11 */ /* 0x000fe400098f0eff */
[----:B------:R-:W-:Y:S02]  /*4150*/  LEA R188, P5, R25, UR10, 0x1 ;  /* 0x0000000a19bc7c11 */ /* 0x000fe4000f8a08ff */
[----:B------:R-:W-:-:S02]  /*4160*/  LEA R19, P2, R27, UR10, 0x1 ;  /* 0x0000000a1b137c11 */ /* 0x000fc4000f8408ff */
[----:B------:R-:W-:Y:S02]  /*4170*/  LEA R189, P4, R29, UR10, 0x1 ;  /* 0x0000000a1dbd7c11 */ /* 0x000fe4000f8808ff */
[----:B------:R-:W-:Y:S02]  /*4180*/  LEA R22, P3, R31, UR10, 0x1 ;  /* 0x0000000a1f167c11 */ /* 0x000fe4000f8608ff */
[----:B------:R-:W-:Y:S02]  /*4190*/  LEA.HI.X.SX32 R17, R23, UR11, 0x1, P6 ;  /* 0x0000000b17117c11 */ /* 0x000fe4000b0f0eff */
[----:B------:R-:W-:Y:S02]  /*41a0*/  LEA.HI.X.SX32 R12, R25, UR11, 0x1, P5 ;  /* 0x0000000b190c7c11 */ /* 0x000fe4000a8f0eff */
[----:B------:R-:W-:Y:S02]  /*41b0*/  LEA.HI.X.SX32 R20, R27, UR11, 0x1, P2 ;  /* 0x0000000b1b147c11 */ /* 0x000fe400090f0eff */
[----:B------:R-:W-:-:S02]  /*41c0*/  LEA.HI.X.SX32 R15, R29, UR11, 0x1, P4 ;  /* 0x0000000b1d0f7c11 */ /* 0x000fc4000a0f0eff */
[----:B------:R-:W-:Y:S02]  /*41d0*/  LEA.HI.X.SX32 R23, R31, UR11, 0x1, P3 ;  /* 0x0000000b1f177c11 */ /* 0x000fe400098f0eff */
[----:B------:R-:W-:Y:S02]  /*41e0*/  LEA R190, P6, R33, UR10, 0x1 ;  /* 0x0000000a21be7c11 */ /* 0x000fe4000f8c08ff */
[----:B------:R-:W-:Y:S02]  /*41f0*/  LEA R25, P5, R35, UR10, 0x1 ;  /* 0x0000000a23197c11 */ /* 0x000fe4000f8a08ff */
[----:B------:R-:W-:Y:S02]  /*4200*/  LEA R191, P2, R37, UR10, 0x1 ;  /* 0x0000000a25bf7c11 */ /* 0x000fe4000f8408ff */
[----:B------:R-:W-:Y:S02]  /*4210*/  LEA R28, P4, R39, UR10, 0x1 ;  /* 0x0000000a271c7c11 */ /* 0x000fe4000f8808ff */
[----:B------:R-:W-:-:S02]  /*4220*/  LEA R192, P3, R41, UR10, 0x1 ;  /* 0x0000000a29c07c11 */ /* 0x000fc4000f8608ff */
[----:B------:R-:W-:Y:S02]  /*4230*/  LEA.HI.X.SX32 R18, R33, UR11, 0x1, P6 ;  /* 0x0000000b21127c11 */ /* 0x000fe4000b0f0eff */
[----:B------:R-:W-:Y:S02]  /*4240*/  LEA.HI.X.SX32 R26, R35, UR11, 0x1, P5 ;  /* 0x0000000b231a7c11 */ /* 0x000fe4000a8f0eff */
[----:B------:R-:W-:Y:S02]  /*4250*/  LEA.HI.X.SX32 R21, R37, UR11, 0x1, P2 ;  /* 0x0000000b25157c11 */ /* 0x000fe400090f0eff */
[----:B------:R-:W-:Y:S02]  /*4260*/  LEA.HI.X.SX32 R29, R39, UR11, 0x1, P4 ;  /* 0x0000000b271d7c11 */ /* 0x000fe4000a0f0eff */
[----:B------:R-:W-:Y:S02]  /*4270*/  LEA.HI.X.SX32 R24, R41, UR11, 0x1, P3 ;  /* 0x0000000b29187c11 */ /* 0x000fe400098f0eff */
[----:B------:R-:W-:-:S02]  /*4280*/  LEA R31, P6, R43, UR10, 0x1 ;  /* 0x0000000a2b1f7c11 */ /* 0x000fc4000f8c08ff */
[----:B------:R-:W-:Y:S02]  /*4290*/  LEA R193, P5, R45, UR10, 0x1 ;  /* 0x0000000a2dc17c11 */ /* 0x000fe4000f8a08ff */
[----:B------:R-:W-:Y:S02]  /*42a0*/  LEA R34, P2, R47, UR10, 0x1 ;  /* 0x0000000a2f227c11 */ /* 0x000fe4000f8408ff */
[----:B------:R-:W-:Y:S02]  /*42b0*/  LEA R194, P4, R49, UR10, 0x1 ;  /* 0x0000000a31c27c11 */ /* 0x000fe4000f8808ff */
[----:B------:R-:W-:Y:S02]  /*42c0*/  LEA R37, P3, R51, UR10, 0x1 ;  /* 0x0000000a33257c11 */ /* 0x000fe4000f8608ff */
[----:B------:R-:W-:Y:S02]  /*42d0*/  LEA.HI.X.SX32 R32, R43, UR11, 0x1, P6 ;  /* 0x0000000b2b207c11 */ /* 0x000fe4000b0f0eff */
[----:B------:R-:W-:-:S02]  /*42e0*/  LEA.HI.X.SX32 R27, R45, UR11, 0x1, P5 ;  /* 0x0000000b2d1b7c11 */ /* 0x000fc4000a8f0eff */
[----:B------:R-:W-:Y:S02]  /*42f0*/  CS2R R44, SRZ ;  /* 0x00000000002c7805 */ /* 0x000fe4000001ff00 */
[----:B------:R-:W-:Y:S02]  /*4300*/  LEA.HI.X.SX32 R35, R47, UR11, 0x1, P2 ;  /* 0x0000000b2f237c11 */ /* 0x000fe400090f0eff */
[----:B------:R-:W-:Y:S02]  /*4310*/  CS2R R46, SRZ ;  /* 0x00000000002e7805 */ /* 0x000fe4000001ff00 */
[----:B------:R-:W-:Y:S02]  /*4320*/  LEA.HI.X.SX32 R30, R49, UR11, 0x1, P4 ;  /* 0x0000000b311e7c11 */ /* 0x000fe4000a0f0eff */
[----:B------:R-:W-:Y:S02]  /*4330*/  CS2R R48, SRZ ;  /* 0x0000000000307805 */ /* 0x000fe4000001ff00 */
[----:B------:R-:W-:-:S02]  /*4340*/  LEA.HI.X.SX32 R38, R51, UR11, 0x1, P3 ;  /* 0x0000000b33267c11 */ /* 0x000fc400098f0eff */
[----:B------:R-:W-:Y:S02]  /*4350*/  CS2R R50, SRZ ;  /* 0x0000000000327805 */ /* 0x000fe4000001ff00 */
[----:B------:R-:W-:Y:S02]  /*4360*/  LEA R195, P6, R53, UR10, 0x1 ;  /* 0x0000000a35c37c11 */ /* 0x000fe4000f8c08ff */
[----:B------:R-:W-:Y:S02]  /*4370*/  LEA R40, P5, R55, UR10, 0x1 ;  /* 0x0000000a37287c11 */ /* 0x000fe4000f8a08ff */
[----:B------:R-:W-:Y:S02]  /*4380*/  LEA R196, P2, R57, UR10, 0x1 ;  /* 0x0000000a39c47c11 */ /* 0x000fe4000f8408ff */
[----:B------:R-:W-:Y:S02]  /*4390*/  LEA R43, P4, R59, UR10, 0x1 ;  /* 0x0000000a3b2b7c11 */ /* 0x000fe4000f8808ff */
[----:B------:R-:W-:-:S02]  /*43a0*/  LEA R197, P3, R61, UR10, 0x1 ;  /* 0x0000000a3dc57c11 */ /* 0x000fc4000f8608ff */
[----:B------:R-:W-:Y:S02]  /*43b0*/  LEA.HI.X.SX32 R33, R53, UR11, 0x1, P6 ;  /* 0x0000000b35217c11 */ /* 0x000fe4000b0f0eff */
[----:B------:R-:W-:Y:S02]  /*43c0*/  CS2R R52, SRZ ;  /* 0x0000000000347805 */ /* 0x000fe4000001ff00 */
[----:B------:R-:W-:Y:S02]  /*43d0*/  LEA.HI.X.SX32 R41, R55, UR11, 0x1, P5 ;  /* 0x0000000b37297c11 */ /* 0x000fe4000a8f0eff */
[----:B------:R-:W-:Y:S02]  /*43e0*/  CS2R R54, SRZ ;  /* 0x0000000000367805 */ /* 0x000fe4000001ff00 */
[----:B------:R-:W-:Y:S02]  /*43f0*/  LEA.HI.X.SX32 R36, R57, UR11, 0x1, P2 ;  /* 0x0000000b39247c11 */ /* 0x000fe400090f0eff */
[----:B------:R-:W-:-:S02]  /*4400*/  CS2R R56, SRZ ;  /* 0x0000000000387805 */ /* 0x000fc4000001ff00 */
[----:B------:R-:W-:Y:S02]  /*4410*/  LEA.HI.X.SX32 R124, R59, UR11, 0x1, P4 ;  /* 0x0000000b3b7c7c11 */ /* 0x000fe4000a0f0eff */
[----:B------:R-:W-:Y:S02]  /*4420*/  CS2R R58, SRZ ;  /* 0x00000000003a7805 */ /* 0x000fe4000001ff00 */
[----:B------:R-:W-:Y:S02]  /*4430*/  LEA.HI.X.SX32 R39, R61, UR11, 0x1, P3 ;  /* 0x0000000b3d277c11 */ /* 0x000fe400098f0eff */
[----:B------:R-:W-:Y:S02]  /*4440*/  CS2R R60, SRZ ;  /* 0x00000000003c7805 */ /* 0x000fe4000001ff00 */
[----:B------:R-:W-:Y:S02]  /*4450*/  LEA R126, P6, R63, UR10, 0x1 ;  /* 0x0000000a3f7e7c11 */ /* 0x000fe4000f8c08ff */
[----:B------:R-:W-:-:S02]  /*4460*/  LEA R198, P5, R65, UR10, 0x1 ;  /* 0x0000000a41c67c11 */ /* 0x000fc4000f8a08ff */
[----:B------:R-:W-:Y:S02]  /*4470*/  LEA R129, P2, R67, UR10, 0x1 ;  /* 0x0000000a43817c11 */ /* 0x000fe4000f8408ff */
[----:B------:R-:W-:Y:S02]  /*4480*/  LEA R199, P4, R69, UR10, 0x1 ;  /* 0x0000000a45c77c11 */ /* 0x000fe4000f8808ff */
[----:B------:R-:W-:Y:S02]  /*4490*/  LEA R132, P3, R71, UR10, 0x1 ;  /* 0x0000000a47847c11 */ /* 0x000fe4000f8608ff */
[----:B------:R-:W-:Y:S02]  /*44a0*/  LEA.HI.X.SX32 R127, R63, UR11, 0x1, P6 ;  /* 0x0000000b3f7f7c11 */ /* 0x000fe4000b0f0eff */
[----:B------:R-:W-:Y:S02]  /*44b0*/  CS2R R62, SRZ ;  /* 0x00000000003e7805 */ /* 0x000fe4000001ff00 */
        /* <DEDUP_REMOVED lines=28> */
[----:B------:R-:W-:Y:S02]  /*4680*/  ISETP.NE.AND P1, PT, R98, RZ, PT ;  /* 0x000000ff6200720c */ /* 0x000fe40003f25270 */
[----:B------:R-:W-:Y:S02]  /*4690*/  LEA.HI.X.SX32 R142, R83, UR11, 0x1, P6 ;  /* 0x0000000b538e7c11 */ /* 0x000fe4000b0f0eff */
[----:B------:R-:W-:-:S02]  /*46a0*/  CS2R R82, SRZ ;  /* 0x0000000000527805 */ /* 0x000fc4000001ff00 */
[----:B------:R-:W-:Y:S02]  /*46b0*/  LEA.HI.X.SX32 R137, R137, UR11, 0x1, P5 ;  /* 0x0000000b89897c11 */ /* 0x000fe4000a8f0eff */
        /* <DEDUP_REMOVED lines=18> */
[----:B------:R-:W-:Y:S02]  /*47e0*/  LEA.HI.X.SX32 R149, R149, UR11, 0x1, P3 ;  /* 0x0000000b95957c11 */ /* 0x000fe400098f0eff */
[----:B------:R-:W-:Y:S02]  /*47f0*/  LEA R155, P6, R158, UR10, 0x1 ;  /* 0x0000000a9e9b7c11 */ /* 0x000fe4000f8c08ff */
[----:B------:R-:W-:Y:S02]  /*4800*/  LEA R208, P5, R152, UR10, 0x1 ;  /* 0x0000000a98d07c11 */ /* 0x000fe4000f8a08ff */
[----:B------:R-:W-:Y:S02]  /*4810*/  LEA R174, P2, R159, UR10, 0x1 ;  /* 0x0000000a9fae7c11 */ /* 0x000fe4000f8408ff */
[----:B------:R-:W-:-:S02]  /*4820*/  LEA R209, P4, R167, UR10, 0x1 ;  /* 0x0000000aa7d17c11 */ /* 0x000fc4000f8808ff */
[----:B------:R-:W-:Y:S02]  /*4830*/  LEA R175, P3, R168, UR10, 0x1 ;  /* 0x0000000aa8af7c11 */ /* 0x000fe4000f8608ff */
[----:B------:R-:W-:Y:S02]  /*4840*/  LEA.HI.X.SX32 R158, R158, UR11, 0x1, P6 ;  /* 0x0000000b9e9e7c11 */ /* 0x000fe4000b0f0eff */
[----:B------:R-:W-:Y:S02]  /*4850*/  LEA.HI.X.SX32 R152, R152, UR11, 0x1, P5 ;  /* 0x0000000b98987c11 */ /* 0x000fe4000a8f0eff */
[----:B------:R-:W-:Y:S02]  /*4860*/  LEA.HI.X.SX32 R159, R159, UR11, 0x1, P2 ;  /* 0x0000000b9f9f7c11 */ /* 0x000fe400090f0eff */
[----:B------:R-:W-:Y:S02]  /*4870*/  LEA.HI.X.SX32 R167, R167, UR11, 0x1, P4 ;  /* 0x0000000ba7a77c11 */ /* 0x000fe4000a0f0eff */
[----:B------:R-:W-:-:S02]  /*4880*/  LEA.HI.X.SX32 R168, R168, UR11, 0x1, P3 ;  /* 0x0000000ba8a87c11 */ /* 0x000fc400098f0eff */
[----:B------:R-:W-:Y:S02]  /*4890*/  @!P1 LOP3.LUT R156, RZ, R98, RZ, 0x33, !PT ;  /* 0x00000062ff9c9212 */ /* 0x000fe400078e33ff */
[----:B------:R-:W-:Y:S02]  /*48a0*/  CS2R R98, SRZ ;  /* 0x0000000000627805 */ /* 0x000fe4000001ff00 */
[----:B------:R-:W-:Y:S02]  /*48b0*/  LEA R210, P6, R169, UR10, 0x1 ;  /* 0x0000000aa9d27c11 */ /* 0x000fe4000f8c08ff */
[----:B------:R-:W-:Y:S01]  /*48c0*/  LEA R177, P5, R170, UR10, 0x1 ;  /* 0x0000000aaab17c11 */ /* 0x000fe2000f8a08ff */
[----:B------:R-:W-:Y:S01]  /*48d0*/  IMAD R156, R156, UR4, RZ ;  /* 0x000000049c9c7c24 */ /* 0x000fe2000f8e02ff */
[----:B------:R-:W-:Y:S02]  /*48e0*/  LEA R211, P2, R178, UR10, 0x1 ;  /* 0x0000000ab2d37c11 */ /* 0x000fe4000f8408ff */
[----:B------:R-:W-:Y:S01]  /*48f0*/  LEA R179, P4, R171, UR10, 0x1 ;  /* 0x0000000aabb37c11 */ /* 0x000fe2000f8808ff */
[----:B------:R-:W-:Y:S01]  /*4900*/  IMAD.WIDE R156, R156, 0x2, RZ ;  /* 0x000000029c9c7825 */ /* 0x000fe200078e02ff */
        /* <DEDUP_REMOVED lines=18> */
[----:B------:R-:W-:-:S02]  /*4a30*/  LEA.HI.X.SX32 R216, R216, UR13, 0x1, P1 ;  /* 0x0000000dd8d87c11 */ /* 0x000fc400088f0eff */
[----:B------:R-:W-:-:S07]  /*4a40*/  LEA.HI.X.SX32 R218, R218, UR13, 0x1, P0 ;  /* 0x0000000ddada7c11 */ /* 0x000fce00080f0eff */
.L_x_2:
[----:B------:R-:W0:Y:S01]  /*4a50*/  S2R R120, SR_TID.X ;  /* 0x0000000000787919 */ /* 0x000e220000002100 */
[----:B------:R-:W-:Y:S02]  /*4a60*/  IADD3 R104, P1, R156, R219, RZ ;  /* 0x000000db9c687210 */ /* 0x000fe40007f3e0ff */
[----:B------:R-:W-:-:S03]  /*4a70*/  PRMT R116, RZ, 0x7610, R116 ;  /* 0x00007610ff747816 */ /* 0x000fc60000000074 */
[----:B------:R-:W-:Y:S01]  /*4a80*/  IMAD.X R105, R157, 0x1, R218, P1 ;  /* 0x000000019d697824 */ /* 0x000fe200008e06da */
[----:B0-----:R-:W-:-:S04]  /*4a90*/  SHF.R.U32.HI R106, RZ, 0x4, R120 ;  /* 0x00000004ff6a7819 */ /* 0x001fc80000011678 */
[----:B------:R-:W-:-:S04]  /*4aa0*/  SGXT.U32 R106, R106, 0x3 ;  /* 0x000000036a6a781a */ /* 0x000fc80000000000 */
[C---:B------:R-:W-:Y:S02]  /*4ab0*/  ISETP.GE.AND P0, PT, R106.reuse, UR7, PT ;  /* 0x000000076a007c0c */ /* 0x040fe4000bf06270 */
[----:B------:R-:W-:-:S04]  /*4ac0*/  LOP3.LUT R106, R106, 0x8, RZ, 0xfc, !PT ;  /* 0x000000086a6a7812 */ /* 0x000fc800078efcff */
[----:B------:R-:W-:-:S07]  /*4ad0*/  ISETP.GE.AND P2, PT, R106, UR7, PT ;  /* 0x000000076a007c0c */ /* 0x000fce000bf46270 */
[----:B------:R0:W2:Y:S01]  /*4ae0*/  @!P0 LDG.E.U16 R116, desc[UR8][R104.64] ;  /* 0x0000000868748981 */ /* 0x0000a2000c1e1500 */
[----:B------:R-:W-:Y:S02]  /*4af0*/  PRMT R117, RZ, 0x7610, R117 ;  /* 0x00007610ff757816 */ /* 0x000fe40000000075 */
[----:B0-----:R-:W-:-:S04]  /*4b00*/  LOP3.LUT R104, R120, 0xf, RZ, 0xc0, !PT ;  /* 0x0000000f78687812 */ /* 0x001fc800078ec0ff */
[----:B------:R-:W-:Y:S02]  /*4b10*/  ISETP.GE.AND P0, PT, R104, UR7, PT ;  /* 0x0000000768007c0c */ /* 0x000fe4000bf06270 */
[----:B------:R-:W-:-:S05]  /*4b20*/  IADD3 R104, P1, R156, R217, RZ ;  /* 0x000000d99c687210 */ /* 0x000fca0007f3e0ff */
[----:B------:R-:W-:-:S05]  /*4b30*/  IMAD.X R105, R157, 0x1, R216, P1 ;  /* 0x000000019d697824 */ /* 0x000fca00008e06d8 */
[----:B------:R0:W3:Y:S01]  /*4b40*/  @!P2 LDG.E.U16 R117, desc[UR8][R104.64] ;  /* 0x000000086875a981 */ /* 0x0000e2000c1e1500 */
[----:B------:R-:W-:Y:S02]  /*4b50*/  PRMT R118, RZ, 0x7610, R118 ;  /* 0x00007610ff767816 */ /* 0x000fe40000000076 */
[----:B0-----:R-:W-:-:S05]  /*4b60*/  IADD3 R104, P1, R215, R165, RZ ;  /* 0x000000a5d7687210 */ /* 0x001fca0007f3e0ff */
[----:B------:R-:W-:Y:S01]  /*4b70*/  IMAD.X R105, R185, 0x1, R164, P1 ;  /* 0x00000001b9697824 */ /* 0x000fe200008e06a4 */
[----:B------:R-:W-:Y:S01]  /*4b80*/  BAR.SYNC.DEFER_BLOCKING 0x0 ;  /* 0x0000000000007b1d */ /* 0x000fe20000010000 */
[----:B------:R-:W-:-:S05]  /*4b90*/  PRMT R119, RZ, 0x7610, R119 ;  /* 0x00007610ff777816 */ /* 0x000fca0000000077 */
[----:B------:R0:W4:Y:S02]  /*4ba0*/  @!P0 LDG.E.U16 R118, desc[UR8][R104.64] ;  /* 0x0000000868768981 */ /* 0x000124000c1e1500 */
[----:B0-----:R-:W-:-:S05]  /*4bb0*/  IADD3 R104, P1, R214, R165, RZ ;  /* 0x000000a5d6687210 */ /* 0x001fca0007f3e0ff */
[----:B------:R-:W-:-:S05]  /*4bc0*/  IMAD.X R105, R184, 0x1, R164, P1 ;  /* 0x00000001b8697824 */ /* 0x000fca00008e06a4 */
[----:B------:R0:W5:Y:S01]  /*4bd0*/  @!P0 LDG.E.U16 R119, desc[UR8][R104.64] ;  /* 0x0000000868778981 */ /* 0x000162000c1e1500 */
[C---:B------:R-:W-:Y:S01]  /*4be0*/  IADD3 RZ, P1, R10.reuse, R165, RZ ;  /* 0x000000a50aff7210 */ /* 0x040fe20007f3e0ff */
[----:B------:R-:W-:-:S04]  /*4bf0*/  IMAD.IADD R106, R10, 0x1, R165 ;  /* 0x000000010a6a7824 */ /* 0x000fc800078e02a5 */
[----:B------:R-:W-:Y:S01]  /*4c00*/  IMAD.X R107, R11, 0x1, R164, P1 ;  /* 0x000000010b6b7824 */ /* 0x000fe200008e06a4 */
[C---:B------:R-:W-:Y:S02]  /*4c10*/  IADD3 RZ, P1, R4.reuse, R165, RZ ;  /* 0x000000a504ff7210 */ /* 0x040fe40007f3e0ff */
[----:B0-----:R-:W-:Y:S01]  /*4c20*/  PRMT R104, RZ, 0x7610, R104 ;  /* 0x00007610ff687816 */ /* 0x001fe20000000068 */
[----:B------:R-:W-:Y:S02]  /*4c30*/  IMAD.IADD R112, R4, 0x1, R165 ;  /* 0x0000000104707824 */ /* 0x000fe400078e02a5 */
[----:B------:R-:W-:-:S03]  /*4c40*/  IMAD.X R113, R176, 0x1, R164, P1 ;  /* 0x00000001b0717824 */ /* 0x000fc600008e06a4 */
[----:B------:R0:W5:Y:S01]  /*4c50*/  @!P0 LDG.E.U16 R104, desc[UR8][R106.64] ;  /* 0x000000086a688981 */ /* 0x000162000c1e1500 */
[C---:B------:R-:W-:Y:S01]  /*4c60*/  IADD3 RZ, P1, R7.reuse, R165, RZ ;  /* 0x000000a507ff7210 */ /* 0x040fe20007f3e0ff */
[----:B------:R-:W-:Y:S01]  /*4c70*/  IMAD.IADD R114, R7, 0x1, R165 ;  /* 0x0000000107727824 */ /* 0x000fe200078e02a5 */
[----:B0-----:R-:W-:-:S03]  /*4c80*/  PRMT R106, RZ, 0x7610, R106 ;  /* 0x00007610ff6a7816 */ /* 0x001fc6000000006a */
[----:B------:R-:W-:Y:S01]  /*4c90*/  IMAD.X R115, R8, 0x1, R164, P1 ;  /* 0x0000000108737824 */ /* 0x000fe200008e06a4 */
[----:B------:R-:W-:Y:S02]  /*4ca0*/  IADD3 RZ, P1, R160, R165, RZ ;  /* 0x000000a5a0ff7210 */ /* 0x000fe40007f3e0ff */
[----:B------:R0:W5:Y:S01]  /*4cb0*/  @!P0 LDG.E.U16 R106, desc[UR8][R112.64] ;  /* 0x00000008706a8981 */ /* 0x000162000c1e1500 */
[----:B------:R-:W-:Y:S02]  /*4cc0*/  PRMT R105, RZ, 0x7610, R105 ;  /* 0x00007610ff697816 */ /* 0x000fe40000000069 */
[----:B0-----:R-:W-:-:S06]  /*4cd0*/  PRMT R113, RZ, 0x7610, R113 ;  /* 0x00007610ff717816 */ /* 0x001fcc0000000071 */
[----:B------:R0:W5:Y:S01]  /*4ce0*/  @!P0 LDG.E.U16 R113, desc[UR8][R114.64] ;  /* 0x0000000872718981 */ /* 0x000162000c1e1500 */
[----:B------:R-:W-:Y:S01]  /*4cf0*/  PRMT R112, RZ, 0x7610, R112 ;  /* 0x00007610ff707816 */ /* 0x000fe20000000070 */
[----:B0-----:R-:W-:Y:S02]  /*4d00*/  IMAD.IADD R114, R160, 0x1, R165 ;  /* 0x00000001a0727824 */ /* 0x001fe400078e02a5 */
[----:B------:R-:W-:Y:S01]  /*4d10*/  IMAD.X R115, R3, 0x1, R164, P1 ;  /* 0x0000000103737824 */ /* 0x000fe200008e06a4 */
[----:B------:R-:W-:-:S04]  /*4d20*/  IADD3 RZ, P1, R2, R165, RZ ;  /* 0x000000a502ff7210 */ /* 0x000fc80007f3e0ff */
[----:B------:R0:W5:Y:S01]  /*4d30*/  @!P0 LDG.E.U16 R105, desc[UR8][R114.64] ;  /* 0x0000000872698981 */ /* 0x000162000c1e1500 */
[----:B------:R-:W-:Y:S01]  /*4d40*/  PRMT R107, RZ, 0x7610, R107 ;  /* 0x00007610ff6b7816 */ /* 0x000fe2000000006b */
[----:B0-----:R-:W-:Y:S02]  /*4d50*/  IMAD.IADD R114, R2, 0x1, R165 ;  /* 0x0000000102727824 */ /* 0x001fe400078e02a5 */
[----:B------:R-:W-:Y:S01]  /*4d60*/  IMAD.X R115, R5, 0x1, R164, P1 ;  /* 0x0000000105737824 */ /* 0x000fe200008e06a4 */
[----:B------:R-:W-:-:S04]  /*4d70*/  IADD3 RZ, P1, R161, R165, RZ ;  /* 0x000000a5a1ff7210 */ /* 0x000fc80007f3e0ff */
[----:B------:R0:W5:Y:S02]  /*4d80*/  @!P0 LDG.E.U16 R112, desc[UR8][R114.64] ;  /* 0x0000000872708981 */ /* 0x000164000c1e1500 */
[----:B0-----:R-:W-:Y:S02]  /*4d90*/  IMAD.IADD R114, R161, 0x1, R165 ;  /* 0x00000001a1727824 */ /* 0x001fe400078e02a5 */
[----:B------:R-:W-:-:S05]  /*4da0*/  IMAD.X R115, R166, 0x1, R164, P1 ;  /* 0x00000001a6737824 */ /* 0x000fca00008e06a4 */
[----:B------:R0:W5:Y:S01]  /*4db0*/  @!P0 LDG.E.U16 R107, desc[UR8][R114.64] ;  /* 0x00000008726b8981 */ /* 0x000162000c1e1500 */
[----:B------:R-:W-:Y:S02]  /*4dc0*/  PRMT R232, RZ, 0x7610, R232 ;  /* 0x00007610ffe87816 */ /* 0x000fe400000000e8 */
[----:B0-----:R-:W-:-:S05]  /*4dd0*/  IADD3 R114, P1, R183, R165, RZ ;  /* 0x000000a5b7727210 */ /* 0x001fca0007f3e0ff */
[----:B------:R-:W-:-:S05]  /*4de0*/  IMAD.X R115, R173, 0x1, R164, P1 ;  /* 0x00000001ad737824 */ /* 0x000fca00008e06a4 */
[----:B------:R0:W5:Y:S01]  /*4df0*/  @!P0 LDG.E.U16 R232, desc[UR8][R114.64] ;  /* 0x0000000872e88981 */ /* 0x000162000c1e1500 */
[----:B------:R-:W-:Y:S02]  /*4e00*/  PRMT R123, RZ, 0x7610, R123 ;  /* 0x00007610ff7b7816 */ /* 0x000fe4000000007b */
[----:B0-----:R-:W-:-:S05]  /*4e10*/  IADD3 R114, P1, R213, R165, RZ ;  /* 0x000000a5d5727210 */ /* 0x001fca0007f3e0ff */
[----:B------:R-:W-:-:S05]  /*4e20*/  IMAD.X R115, R182, 0x1, R164, P1 ;  /* 0x00000001b6737824 */ /* 0x000fca00008e06a4 */
[----:B------:R0:W5:Y:S01]  /*4e30*/  @!P0 LDG.E.U16 R123, desc[UR8][R114.64] ;  /* 0x00000008727b8981 */ /* 0x000162000c1e1500 */
[----:B------:R-:W-:Y:S01]  /*4e40*/  PRMT R122, RZ, 0x7610, R122 ;  /* 0x00007610ff7a7816 */ /* 0x000fe2000000007a */
[----:B------:R-:W1:Y:S01]  /*4e50*/  S2UR UR5, SR_CgaCtaId ;  /* 0x00000000000579c3 */ /* 0x000e620000008800 */
[----:B0-----:R-:W-:-:S05]  /*4e60*/  IADD3 R114, P1, R181, R165, RZ ;  /* 0x000000a5b5727210 */ /* 0x001fca0007f3e0ff */
[----:B------:R-:W-:-:S05]  /*4e70*/  IMAD.X R115, R172, 0x1, R164, P1 ;  /* 0x00000001ac737824 */ /* 0x000fca00008e06a4 */
[----:B------:R0:W5:Y:S01]  /*4e80*/  @!P0 LDG.E.U16 R122, desc[UR8][R114.64] ;  /* 0x00000008727a8981 */ /* 0x000162000c1e1500 */
[----:B------:R-:W-:Y:S01]  /*4e90*/  IMAD.SHL.U32 R121, R120, 0x2, RZ ;  /* 0x0000000278797824 */ /* 0x000fe200078e00ff */
[----:B------:R-:W-:Y:S02]  /*4ea0*/  UMOV UR4, 0x400 ;  /* 0x0000040000047882 */ /* 0x000fe40000000000 */
[----:B-1----:R-:W-:Y:S01]  /*4eb0*/  ULEA UR4, UR5, UR4, 0x18 ;  /* 0x0000000405047291 */ /* 0x002fe2000f8ec03f */
[--C-:B0-----:R-:W-:Y:S02]  /*4ec0*/  SHF.R.S32.HI R114, RZ, 0x6, R120.reuse ;  /* 0x00000006ff727819 */ /* 0x101fe40000011478 */
[----:B------:R-:W-:Y:S02]  /*4ed0*/  PRMT R120, RZ, 0x7610, R120 ;  /* 0x00007610ff787816 */ /* 0x000fe40000000078 */
[----:B------:R-:W-:-:S04]  /*4ee0*/  SGXT R114, R114, 0x1 ;  /* 0x000000017272781a */ /* 0x000fc80000000200 */
[----:B------:R-:W-:-:S04]  /*4ef0*/  LOP3.LUT R114, R114, 0x90, RZ, 0xc0, !PT ;  /* 0x0000009072727812 */ /* 0x000fc800078ec0ff */
[----:B------:R-:W-:Y:S02]  /*4f00*/  LOP3.LUT R121, R114, 0x7e, R121, 0x78, !PT ;  /* 0x0000007e72797812 */ /* 0x000fe400078e7879 */
[----:B------:R-:W-:-:S05]  /*4f10*/  IADD3 R114, P1, R212, R165, RZ ;  /* 0x000000a5d4727210 */ /* 0x000fca0007f3e0ff */
[----:B------:R-:W-:-:S05]  /*4f20*/  IMAD.X R115, R180, 0x1, R164, P1 ;  /* 0x00000001b4737824 */ /* 0x000fca00008e06a4 */
[----:B------:R0:W5:Y:S02]  /*4f30*/  @!P0 LDG.E.U16 R120, desc[UR8][R114.64] ;  /* 0x0000000872788981 */ /* 0x000164000c1e1500 */
[----:B0-----:R-:W-:-:S05]  /*4f40*/  IADD3 R114, P1, R179, R165, RZ ;  /* 0x000000a5b3727210 */ /* 0x001fca0007f3e0ff */
[----:B------:R-:W-:Y:S01]  /*4f50*/  IMAD.X R115, R171, 0x1, R164, P1 ;  /* 0x00000001ab737824 */ /* 0x000fe200008e06a4 */
[----:B--2---:R0:W-:Y:S02]  /*4f60*/  STS.U16 [R121+UR4+0x4000], R116 ;  /* 0x0040007479007988 */ /* 0x0041e40008000404 */
[----:B0-----:R-:W-:-:S06]  /*4f70*/  PRMT R116, RZ, 0x7610, R116 ;  /* 0x00007610ff747816 */ /* 0x001fcc0000000074 */
[----:B------:R0:W2:Y:S02]  /*4f80*/  @!P0 LDG.E.U16 R116, desc[UR8][R114.64] ;  /* 0x0000000872748981 */ /* 0x0000a4000c1e1500 */
[----:B0-----:R-:W-:Y:S02]  /*4f90*/  IADD3 R114, P1, R211, R165, RZ ;  /* 0x000000a5d3727210 */ /* 0x001fe40007f3e0ff */
[----:B---3--:R0:W-:Y:S03]  /*4fa0*/  STS.U16 [R121+UR4+0x4100], R117 ;  /* 0x0041007579007988 */ /* 0x0081e60008000404 */
[----:B------:R-:W-:Y:S01]  /*4fb0*/  IMAD.X R115, R178, 0x1, R164, P1 ;  /* 0x00000001b2737824 */ /* 0x000fe200008e06a4 */
[----:B0-----:R-:W-:-:S06]  /*4fc0*/  PRMT R117, RZ, 0x7610, R117 ;  /* 0x00007610ff757816 */ /* 0x001fcc0000000075 */
[----:B------:R0:W3:Y:S02]  /*4fd0*/  @!P0 LDG.E.U16 R117, desc[UR8][R114.64] ;  /* 0x0000000872758981 */ /* 0x0000e4000c1e1500 */
[----:B0-----:R-:W-:-:S05]  /*4fe0*/  IADD3 R114, P1, R177, R165, RZ ;  /* 0x000000a5b1727210 */ /* 0x001fca0007f3e0ff */
[----:B------:R-:W-:Y:S01]  /*4ff0*/  IMAD.X R115, R170, 0x1, R164, P1 ;  /* 0x00000001aa737824 */ /* 0x000fe200008e06a4 */
[----:B----4-:R0:W-:Y:S02]  /*5000*/  STS.U16 [R121+UR4], R118 ;  /* 0x0000007679007988 */ /* 0x0101e40008000404 */
[----:B0-----:R-:W-:-:S06]  /*5010*/  PRMT R118, RZ, 0x7610, R118 ;  /* 0x00007610ff767816 */ /* 0x001fcc0000000076 */
[----:B------:R0:W4:Y:S04]  /*5020*/  @!P0 LDG.E.U16 R118, desc[UR8][R114.64] ;  /* 0x0000000872768981 */ /* 0x000128000c1e1500 */
[----:B-----5:R1:W-:Y:S01]  /*5030*/  STS.U16 [R121+UR4+0x100], R119 ;  /* 0x0001007779007988 */ /* 0x0203e20008000404 */
[----:B0-----:R-:W-:Y:S02]  /*5040*/  IADD3 R114, P1, R210, R165, RZ ;  /* 0x000000a5d2727210 */ /* 0x001fe40007f3e0ff */
[----:B-1----:R-:W-:-:S03]  /*5050*/  PRMT R119, RZ, 0x7610, R119 ;  /* 0x00007610ff777816 */ /* 0x002fc60000000077 */
[----:B------:R-:W-:-:S05]  /*5060*/  IMAD.X R115, R169, 0x1, R164, P1 ;  /* 0x00000001a9737824 */ /* 0x000fca00008e06a4 */
[----:B------:R0:W5:Y:S02]  /*5070*/  @!P0 LDG.E.U16 R119, desc[UR8][R114.64] ;  /* 0x0000000872778981 */ /* 0x000164000c1e1500 */
[----:B0-----:R-:W-:-:S05]  /*5080*/  IADD3 R114, P1, R175, R165, RZ ;  /* 0x000000a5af727210 */ /* 0x001fca0007f3e0ff */
[----:B------:R-:W-:Y:S01]  /*5090*/  IMAD.X R115, R168, 0x1, R164, P1 ;  /* 0x00000001a8737824 */ /* 0x000fe200008e06a4 */
[----:B------:R0:W-:Y:S02]  /*50a0*/  STS.U16 [R121+UR4+0x200], R232 ;  /* 0x000200e879007988 */ /* 0x0001e40008000404 */
[----:B0-----:R-:W-:-:S06]  /*50b0*/  PRMT R232, RZ, 0x7610, R232 ;  /* 0x00007610ffe87816 */ /* 0x001fcc00000000e8 */
[----:B------:R0:W5:Y:S04]  /*50c0*/  @!P0 LDG.E.U16 R232, desc[UR8][R114.64] ;  /* 0x0000000872e88981 */ /* 0x000168000c1e1500 */
[----:B------:R1:W-:Y:S01]  /*50d0*/  STS.U16 [R121+UR4+0x300], R123 ;  /* 0x0003007b79007988 */ /* 0x0003e20008000404 */
[----:B0-----:R-:W-:Y:S02]  /*50e0*/  IADD3 R114, P1, R209, R165, RZ ;  /* 0x000000a5d1727210 */ /* 0x001fe40007f3e0ff */
[----:B-1----:R-:W-:-:S03]  /*50f0*/  PRMT R123, RZ, 0x7610, R123 ;  /* 0x00007610ff7b7816 */ /* 0x002fc6000000007b */
[----:B------:R-:W-:-:S05]  /*5100*/  IMAD.X R115, R167, 0x1, R164, P1 ;  /* 0x00000001a7737824 */ /* 0x000fca00008e06a4 */
[----:B------:R0:W5:Y:S04]  /*5110*/  @!P0 LDG.E.U16 R123, desc[UR8][R114.64] ;  /* 0x00000008727b8981 */ /* 0x000168000c1e1500 */
[----:B------:R1:W-:Y:S01]  /*5120*/  STS.U16 [R121+UR4+0x400], R122 ;  /* 0x0004007a79007988 */ /* 0x0003e20008000404 */
        /* <DEDUP_REMOVED lines=21> */
[----:B----4-:R0:W-:Y:S02]  /*5280*/  STS.U16 [R121+UR4+0x800], R118 ;  /* 0x0008007679007988 */ /* 0x0101e40008000404 */
        /* <DEDUP_REMOVED lines=166> */
[----:B------:R0:W5:Y:S01]  /*5cf0*/  @!P0 LDG.E.U16 R119, desc[UR8][R114.64] ;  /* 0x0000000872778981 */ /* 0x000162000c1e1500 */
[----:B------:R-:W-:Y:S02]  /*5d00*/  PRMT R238, RZ, 0x7610, R238 ;  /* 0x00007610ffee7816 */ /* 0x000fe400000000ee */
[----:B0-----:R-:W-:-:S05]  /*5d10*/  IADD3 R114, P1, R22, R165, RZ ;  /* 0x000000a516727210 */ /* 0x001fca0007f3e0ff */
[----:B------:R-:W-:-:S05]  /*5d20*/  IMAD.X R115, R23, 0x1, R164, P1 ;  /* 0x0000000117737824 */ /* 0x000fca00008e06a4 */
[----:B------:R0:W5:Y:S02]  /*5d30*/  @!P0 LDG.E.U16 R238, desc[UR8][R114.64] ;  /* 0x0000000872ee8981 */ /* 0x000164000c1e1500 */
[----:B0-----:R-:W-:-:S05]  /*5d40*/  IADD3 R114, P1, R189, R165, RZ ;  /* 0x000000a5bd727210 */ /* 0x001fca0007f3e0ff */
[----:B------:R-:W-:Y:S01]  /*5d50*/  IMAD.X R115, R15, 0x1, R164, P1 ;  /* 0x000000010f737824 */ /* 0x000fe200008e06a4 */
[----:B------:R-:W0:Y:S01]  /*5d60*/  S2UR UR6, SR_CgaCtaId ;  /* 0x00000000000679c3 */ /* 0x000e220000008800 */
[----:B------:R-:W-:Y:S04]  /*5d70*/  STS.U16 [R121+UR4+0x3a00], R104 ;  /* 0x003a006879007988 */ /* 0x000fe80008000404 */
[----:B------:R-:W-:Y:S01]  /*5d80*/  STS.U16 [R121+UR4+0x3b00], R106 ;  /* 0x003b006a79007988 */ /* 0x000fe20008000404 */
[----:B------:R-:W-:-:S03]  /*5d90*/  UMOV UR5, 0x400 ;  /* 0x0000040000057882 */ /* 0x000fc60000000000 */
[----:B------:R-:W-:Y:S04]  /*5da0*/  STS.U16 [R121+UR4+0x3c00], R113 ;  /* 0x003c007179007988 */ /* 0x000fe80008000404 */
[----:B------:R-:W-:Y:S04]  /*5db0*/  STS.U16 [R121+UR4+0x3d00], R105 ;  /* 0x003d006979007988 */ /* 0x000fe80008000404 */
[----:B------:R-:W-:Y:S04]  /*5dc0*/  STS.U16 [R121+UR4+0x3e00], R112 ;  /* 0x003e007079007988 */ /* 0x000fe80008000404 */
[----:B------:R-:W-:Y:S04]  /*5dd0*/  STS.U16 [R121+UR4+0x3f00], R107 ;  /* 0x003f006b79007988 */ /* 0x000fe80008000404 */
[----:B------:R-:W-:Y:S04]  /*5de0*/  STS.U16 [R121+UR4+0x2a00], R232 ;  /* 0x002a00e879007988 */ /* 0x000fe80008000404 */
[----:B------:R1:W-:Y:S02]  /*5df0*/  STS.U16 [R121+UR4+0x2b00], R123 ;  /* 0x002b007b79007988 */ /* 0x0003e40008000404 */
[----:B-1----:R-:W-:-:S06]  /*5e00*/  PRMT R123, RZ, 0x7610, R123 ;  /* 0x00007610ff7b7816 */ /* 0x002fcc000000007b */
[----:B------:R1:W5:Y:S04]  /*5e10*/  @!P0 LDG.E.U16 R123, desc[UR8][R114.64] ;  /* 0x00000008727b8981 */ /* 0x000368000c1e1500 */
[----:B------:R0:W-:Y:S01]  /*5e20*/  STS.U16 [R121+UR4+0x2c00], R122 ;  /* 0x002c007a79007988 */ /* 0x0001e20008000404 */
[----:B-1----:R-:W-:Y:S02]  /*5e30*/  IADD3 R114, P1, R19, R165, RZ ;  /* 0x000000a513727210 */ /* 0x002fe40007f3e0ff */
[----:B0-----:R-:W-:-:S03]  /*5e40*/  PRMT R122, RZ, 0x7610, R122 ;  /* 0x00007610ff7a7816 */ /* 0x001fc6000000007a */
        /* <DEDUP_REMOVED lines=27> */
[----:B0-----:R-:W0:Y:S02]  /*6000*/  S2R R114, SR_TID.X ;  /* 0x0000000000727919 */ /* 0x001e240000002100 */
[----:B------:R1:W-:Y:S01]  /*6010*/  STS.U16 [R121+UR4+0x3200], R238 ;  /* 0x003200ee79007988 */ /* 0x0003e20008000404 */
[----:B------:R-:W-:Y:S01]  /*6020*/  ULEA UR5, UR6, UR5, 0x18 ;  /* 0x0000000506057291 */ /* 0x000fe2000f8ec03f */
[----:B------:R-:W-:Y:S01]  /*6030*/  VIADD R162, R162, 0xffffffff ;  /* 0xffffffffa2a27836 */ /* 0x000fe20000000000 */
[----:B-1----:R-:W1:Y:S01]  /*6040*/  LDC R238, c[0x0][0x238] ;  /* 0x00008e00ffee7b82 */ /* 0x002e620000000800 */
[----:B0-----:R-:W-:Y:S01]  /*6050*/  SHF.R.S32.HI R104, RZ, 0x2, R114 ;  /* 0x00000002ff687819 */ /* 0x001fe20000011472 */
[----:B------:R-:W-:-:S03]  /*6060*/  IMAD.SHL.U32 R106, R114, 0x2, RZ ;  /* 0x00000002726a7824 */ /* 0x000fc600078e00ff */
[----:B------:R-:W-:-:S04]  /*6070*/  SGXT R104, R104, 0x1 ;  /* 0x000000016868781a */ /* 0x000fc80000000200 */
[----:B------:R-:W-:Y:S01]  /*6080*/  LOP3.LUT R104, R104, 0x90, RZ, 0xc0, !PT ;  /* 0x0000009068687812 */ /* 0x000fe200078ec0ff */
[----:B------:R-:W-:-:S03]  /*6090*/  IMAD.SHL.U32 R232, R114, 0x20, RZ ;  /* 0x0000002072e87824 */ /* 0x000fc600078e00ff */
[----:B------:R-:W-:Y:S01]  /*60a0*/  LOP3.LUT R104, R104, 0x10, R106, 0x78, !PT ;  /* 0x0000001068687812 */ /* 0x000fe200078e786a */
[----:B------:R-:W-:Y:S01]  /*60b0*/  IMAD.SHL.U32 R106, R114, 0x8, RZ ;  /* 0x00000008726a7824 */ /* 0x000fe200078e00ff */
[----:B------:R-:W-:-:S04]  /*60c0*/  LOP3.LUT R232, R232, 0x60, RZ, 0xc0, !PT ;  /* 0x00000060e8e87812 */ /* 0x000fc800078ec0ff */
[----:B------:R-:W-:Y:S02]  /*60d0*/  LOP3.LUT R106, R106, 0x300, RZ, 0xc0, !PT ;  /* 0x000003006a6a7812 */ /* 0x000fe400078ec0ff */
[----:B------:R-:W-:-:S03]  /*60e0*/  LOP3.LUT R114, R114, 0x10, RZ, 0xc0, !PT ;  /* 0x0000001072727812 */ /* 0x000fc600078ec0ff */
[----:B------:R-:W-:Y:S02]  /*60f0*/  VIADD R113, R106, UR5 ;  /* 0x000000056a717c36 */ /* 0x000fe40008000000 */
[----:B------:R-:W-:Y:S02]  /*6100*/  VIADD R106, R232, UR5 ;  /* 0x00000005e86a7c36 */ /* 0x000fe40008000000 */
[C---:B------:R-:W-:Y:S02]  /*6110*/  IMAD R113, R114.reuse, 0x40, R113 ;  /* 0x0000004072717824 */ /* 0x040fe400078e0271 */
[----:B------:R-:W-:-:S03]  /*6120*/  IMAD R106, R114, 0x10, R106 ;  /* 0x00000010726a7824 */ /* 0x000fc600078e026a */
[C---:B------:R-:W-:Y:S01]  /*6130*/  IADD3 R232, R104.reuse, R113, R232 ;  /* 0x0000007168e87210 */ /* 0x040fe20007ffe0e8 */
[----:B------:R-:W-:Y:S01]  /*6140*/  IMAD.IADD R106, R104, 0x1, R106 ;  /* 0x00000001686a7824 */ /* 0x000fe200078e026a */
[----:B------:R-:W-:Y:S04]  /*6150*/  STS.U16 [R121+UR4+0x3300], R123 ;  /* 0x0033007b79007988 */ /* 0x000fe80008000404 */
[----:B------:R-:W-:Y:S04]  /*6160*/  STS.U16 [R121+UR4+0x3400], R122 ;  /* 0x0034007a79007988 */ /* 0x000fe80008000404 */
[----:B------:R-:W-:Y:S04]  /*6170*/  STS.U16 [R121+UR4+0x3500], R120 ;  /* 0x0035007879007988 */ /* 0x000fe80008000404 */
[----:B--2---:R-:W-:Y:S04]  /*6180*/  STS.U16 [R121+UR4+0x3600], R116 ;  /* 0x0036007479007988 */ /* 0x004fe80008000404 */
[----:B---3--:R-:W-:Y:S04]  /*6190*/  STS.U16 [R121+UR4+0x3700], R117 ;  /* 0x0037007579007988 */ /* 0x008fe80008000404 */
[----:B----4-:R-:W-:Y:S04]  /*61a0*/  STS.U16 [R121+UR4+0x3800], R118 ;  /* 0x0038007679007988 */ /* 0x010fe80008000404 */
[----:B-----5:R-:W-:Y:S01]  /*61b0*/  STS.U16 [R121+UR4+0x3900], R119 ;  /* 0x0039007779007988 */ /* 0x020fe20008000404 */
[----:B------:R-:W-:Y:S06]  /*61c0*/  BAR.SYNC.DEFER_BLOCKING 0x0 ;  /* 0x0000000000007b1d */ /* 0x000fec0000010000 */
[----:B------:R-:W-:Y:S04]  /*61d0*/  LDSM.16.MT88.4 R104, [R106+0x4000] ;  /* 0x004000006a68783b */ /* 0x000fe80000004200 */
[----:B------:R-:W0:Y:S04]  /*61e0*/  LDSM.16.M88.4 R112, [R232] ;  /* 0x00000000e870783b */ /* 0x000e280000000200 */
[----:B------:R-:W2:Y:S04]  /*61f0*/  LDSM.16.M88.4 R116, [R232+0x800] ;  /* 0x00080000e874783b */ /* 0x000ea80000000200 */
[----:B------:R-:W3:Y:S01]  /*6200*/  LDSM.16.M88.4 R120, [R232+0x2000] ;  /* 0x00200000e878783b */ /* 0x000ee20000000200 */
[C---:B0-----:R-:W-:Y:S06]  /*6210*/  HMMA.16816.F32 R44, R104.reuse, R112, R44 ;  /* 0x00000070682c723c */ /* 0x041fec000000182c */
[C---:B------:R-:W-:Y:S01]  /*6220*/  HMMA.16816.F32 R48, R104.reuse, R114, R48 ;  /* 0x000000726830723c */ /* 0x040fe20000001830 */
[----:B------:R-:W0:Y:S05]  /*6230*/  LDSM.16.M88.4 R112, [R232+0x1000] ;  /* 0x00100000e870783b */ /* 0x000e2a0000000200 */
[C---:B--2---:R-:W-:Y:S06]  /*6240*/  HMMA.16816.F32 R52, R104.reuse, R116, R52 ;  /* 0x000000746834723c */ /* 0x044fec0000001834 */
[C---:B------:R-:W-:Y:S01]  /*6250*/  HMMA.16816.F32 R56, R104.reuse, R118, R56 ;  /* 0x000000766838723c */ /* 0x040fe20000001838 */
[----:B------:R-:W2:Y:S05]  /*6260*/  LDSM.16.M88.4 R116, [R232+0x1800] ;  /* 0x00180000e874783b */ /* 0x000eaa0000000200 */
[C---:B---3--:R-:W-:Y:S06]  /*6270*/  HMMA.16816.F32 R76, R104.reuse, R120, R76 ;  /* 0x00000078684c723c */ /* 0x048fec000000184c */
[C---:B------:R-:W-:Y:S01]  /*6280*/  HMMA.16816.F32 R80, R104.reuse, R122, R80 ;  /* 0x0000007a6850723c */ /* 0x040fe20000001850 */
[----:B------:R-:W3:Y:S05]  /*6290*/  LDSM.16.M88.4 R120, [R232+0x3800] ;  /* 0x00380000e878783b */ /* 0x000eea0000000200 */
[C---:B0-----:R-:W-:Y:S06]  /*62a0*/  HMMA.16816.F32 R60, R104.reuse, R112, R60 ;  /* 0x00000070683c723c */ /* 0x041fec000000183c */
[C---:B------:R-:W-:Y:S01]  /*62b0*/  HMMA.16816.F32 R64, R104.reuse, R114, R64 ;  /* 0x000000726840723c */ /* 0x040fe20000001840 */
[----:B------:R-:W0:Y:S05]  /*62c0*/  LDSM.16.M88.4 R112, [R232+0x2800] ;  /* 0x00280000e870783b */ /* 0x000e2a0000000200 */
[C---:B--2---:R-:W-:Y:S06]  /*62d0*/  HMMA.16816.F32 R68, R104.reuse, R116, R68 ;  /* 0x000000746844723c */ /* 0x044fec0000001844 */
[C---:B------:R-:W-:Y:S01]  /*62e0*/  HMMA.16816.F32 R72, R104.reuse, R118, R72 ;  /* 0x000000766848723c */ /* 0x040fe20000001848 */
[----:B------:R-:W2:Y:S05]  /*62f0*/  LDSM.16.M88.4 R116, [R232+0x3000] ;  /* 0x00300000e874783b */ /* 0x000eaa0000000200 */
[C---:B---3--:R-:W-:Y:S06]  /*6300*/  HMMA.16816.F32 R96, R104.reuse, R120, R96 ;  /* 0x000000786860723c */ /* 0x048fec0000001860 */
[C---:B------:R-:W-:Y:S06]  /*6310*/  HMMA.16816.F32 R100, R104.reuse, R122, R100 ;  /* 0x0000007a6864723c */ /* 0x040fec0000001864 */
[C---:B0-----:R-:W-:Y:S06]  /*6320*/  HMMA.16816.F32 R108, R104.reuse, R112, R108 ;  /* 0x00000070686c723c */ /* 0x041fec000000186c */
[C---:B------:R-:W-:Y:S06]  /*6330*/  HMMA.16816.F32 R84, R104.reuse, R114, R84 ;  /* 0x000000726854723c */ /* 0x040fec0000001854 */
[C---:B--2---:R-:W-:Y:S06]  /*6340*/  HMMA.16816.F32 R88, R104.reuse, R116, R88 ;  /* 0x000000746858723c */ /* 0x044fec0000001858 */
[----:B------:R-:W-:Y:S07]  /*6350*/  HMMA.16816.F32 R92, R104, R118, R92 ;  /* 0x00000076685c723c */ /* 0x000fee000000185c */
[----:B------:R-:W-:-:S02]  /*6360*/  IMAD.MOV.U32 R104, RZ, RZ, R161 ;  /* 0x000000ffff687224 */ /* 0x000fc400078e00a1 */
[----:B------:R-:W-:Y:S02]  /*6370*/  IMAD.MOV.U32 R105, RZ, RZ, R166 ;  /* 0x000000ffff697224 */ /* 0x000fe400078e00a6 */
[----:B------:R-:W-:-:S04]  /*6380*/  IMAD.WIDE R104, R163, 0x2, R104 ;  /* 0x00000002a3687825 */ /* 0x000fc800078e0268 */
[----:B------:R-:W-:Y:S02]  /*6390*/  IMAD.MOV.U32 R161, RZ, RZ, R104 ;  /* 0x000000ffffa17224 */ /* 0x000fe400078e0068 */
[----:B------:R-:W-:Y:S02]  /*63a0*/  IMAD.MOV.U32 R166, RZ, RZ, R105 ;  /* 0x000000ffffa67224 */ /* 0x000fe400078e0069 */
[----:B------:R-:W-:Y:S02]  /*63b0*/  IMAD.MOV.U32 R104, RZ, RZ, R2 ;  /* 0x000000ffff687224 */ /* 0x000fe400078e0002 */
        /* <DEDUP_REMOVED lines=36> */
[----:B------:R-:W-:Y:S02]  /*6600*/  IMAD.MOV.U32 R104, RZ, RZ, R25 ;  /* 0x000000ffff687224 */ /* 0x000fe400078e0019 */
[----:B------:R-:W-:-:S02]  /*6610*/  IMAD.MOV.U32 R105, RZ, RZ, R26 ;  /* 0x000000ffff697224 */ /* 0x000fc400078e001a */
[----:B------:R-:W-:-:S04]  /*6620*/  IMAD.WIDE R106, R163, 0x2, R106 ;  /* 0x00000002a36a7825 */ /* 0x000fc800078e026a */
[----:B------:R-:W-:-:S04]  /*6630*/  IMAD.WIDE R104, R163, 0x2, R104 ;  /* 0x00000002a3687825 */ /* 0x000fc800078e0268 */
[----:B------:R-:W-:Y:S02]  /*6640*/  IMAD.MOV.U32 R160, RZ, RZ, R106 ;  /* 0x000000ffffa07224 */ /* 0x000fe400078e006a */
[----:B------:R-:W-:Y:S02]  /*6650*/  IMAD.MOV.U32 R3, RZ, RZ, R107 ;  /* 0x000000ffff037224 */ /* 0x000fe400078e006b */
[----:B------:R-:W-:Y:S02]  /*6660*/  IMAD.MOV.U32 R25, RZ, RZ, R104 ;  /* 0x000000ffff197224 */ /* 0x000fe400078e0068 */
[----:B------:R-:W-:Y:S02]  /*6670*/  IMAD.MOV.U32 R26, RZ, RZ, R105 ;  /* 0x000000ffff1a7224 */ /* 0x000fe400078e0069 */
[----:B------:R-:W-:Y:S02]  /*6680*/  IMAD.MOV.U32 R106, RZ, RZ, R7 ;  /* 0x000000ffff6a7224 */ /* 0x000fe400078e0007 */
[----:B------:R-:W-:-:S02]  /*6690*/  IMAD.MOV.U32 R107, RZ, RZ, R8 ;  /* 0x000000ffff6b7224 */ /* 0x000fc400078e0008 */
[----:B------:R-:W-:Y:S02]  /*66a0*/  IMAD.MOV.U32 R104, RZ, RZ, R192 ;  /* 0x000000ffff687224 */ /* 0x000fe400078e00c0 */
[----:B------:R-:W-:Y:S02]  /*66b0*/  IMAD.MOV.U32 R105, RZ, RZ, R24 ;  /* 0x000000ffff697224 */ /* 0x000fe400078e0018 */
        /* <DEDUP_REMOVED lines=211> */
[----:B------:R-:W-:Y:S01]  /*73f0*/  IMAD.WIDE R104, R163, 0x2, R104 ;  /* 0x00000002a3687825 */ /* 0x000fe200078e0268 */
[----:B------:R-:W-:-:S03]  /*7400*/  ISETP.NE.U32.AND P0, PT, R162, RZ, PT ;  /* 0x000000ffa200720c */ /* 0x000fc60003f05070 */
        /* <DEDUP_REMOVED lines=17> */
[----:B------:R-:W-:Y:S01]  /*7520*/  IMAD.MOV.U32 R105, RZ, RZ, R185 ;  /* 0x000000ffff697224 */ /* 0x000fe200078e00b9 */
[----:B------:R-:W-:Y:S01]  /*7530*/  UIADD3 UR7, UR7, -0x10, URZ ;  /* 0xfffffff007077890 */ /* 0x000fe2000fffe03f */
[----:B------:R-:W-:-:S04]  /*7540*/  IMAD.WIDE R106, R163, 0x2, R106 ;  /* 0x00000002a36a7825 */ /* 0x000fc800078e026a */
[----:B------:R-:W-:-:S04]  /*7550*/  IMAD.WIDE R104, R163, 0x2, R104 ;  /* 0x00000002a3687825 */ /* 0x000fc800078e0268 */
[----:B-1----:R-:W-:Y:S02]  /*7560*/  IMAD.SHL.U32 R238, R238, 0x10, RZ ;  /* 0x00000010eeee7824 */ /* 0x002fe400078e00ff */
[----:B------:R-:W-:-:S04]  /*7570*/  IMAD.WIDE R10, R163, 0x2, R10 ;  /* 0x00000002a30a7825 */ /* 0x000fc800078e020a */
[----:B------:R-:W-:-:S04]  /*7580*/  IMAD.WIDE R16, R163, 0x2, R16 ;  /* 0x00000002a3107825 */ /* 0x000fc800078e0210 */
[----:B------:R-:W-:-:S04]  /*7590*/  IMAD.WIDE R22, R163, 0x2, R22 ;  /* 0x00000002a3167825 */ /* 0x000fc800078e0216 */
[----:B------:R-:W-:-:S04]  /*75a0*/  IMAD.WIDE R28, R163, 0x2, R28 ;  /* 0x00000002a31c7825 */ /* 0x000fc800078e021c */
[----:B------:R-:W-:-:S04]  /*75b0*/  IMAD.WIDE R34, R163, 0x2, R34 ;  /* 0x00000002a3227825 */ /* 0x000fc800078e0222 */
[----:B------:R-:W-:-:S04]  /*75c0*/  IMAD.WIDE R40, R163, 0x2, R40 ;  /* 0x00000002a3287825 */ /* 0x000fc800078e0228 */
[----:B------:R-:W-:Y:S02]  /*75d0*/  IMAD.MOV.U32 R183, RZ, RZ, R106 ;  /* 0x000000ffffb77224 */ /* 0x000fe400078e006a */
[----:B------:R-:W-:Y:S02]  /*75e0*/  IMAD.MOV.U32 R173, RZ, RZ, R107 ;  /* 0x000000ffffad7224 */ /* 0x000fe400078e006b */
[----:B------:R-:W-:Y:S02]  /*75f0*/  IMAD.MOV.U32 R215, RZ, RZ, R104 ;  /* 0x000000ffffd77224 */ /* 0x000fe400078e0068 */
[----:B------:R-:W-:Y:S02]  /*7600*/  IMAD.MOV.U32 R185, RZ, RZ, R105 ;  /* 0x000000ffffb97224 */ /* 0x000fe400078e0069 */
[----:B------:R-:W-:Y:S01]  /*7610*/  IMAD.WIDE R156, R238, 0x2, R156 ;  /* 0x00000002ee9c7825 */ /* 0x000fe200078e029c */
[----:B------:R-:W-:Y:S06]  /*7620*/  @P0 BRA `(.L_x_2) ;  /* 0xffffffd400080947 */ /* 0x000fec000383ffff */
[----:B------:R-:W-:Y:S02]  /*7630*/  F2FP.F16.F32.PACK_AB R12, R83, R79 ;  /* 0x0000004f530c723e */ /* 0x000fe400000000ff */
[----:B------:R-:W-:Y:S02]  /*7640*/  F2FP.F16.F32.PACK_AB R8, R82, R78 ;  /* 0x0000004e5208723e */ /* 0x000fe400000000ff */
[----:B------:R-:W-:Y:S02]  /*7650*/  F2FP.F16.F32.PACK_AB R4, R81, R77 ;  /* 0x0000004d5104723e */ /* 0x000fe400000000ff */
[----:B------:R-:W-:Y:S02]  /*7660*/  F2FP.F16.F32.PACK_AB R24, R51, R47 ;  /* 0x0000002f3318723e */ /* 0x000fe400000000ff */
[----:B------:R-:W-:Y:S02]  /*7670*/  F2FP.F16.F32.PACK_AB R20, R50, R46 ;  /* 0x0000002e3214723e */ /* 0x000fe400000000ff */
[----:B------:R-:W-:-:S02]  /*7680*/  F2FP.F16.F32.PACK_AB R16, R49, R45 ;  /* 0x0000002d3110723e */ /* 0x000fc400000000ff */
        /* <DEDUP_REMOVED lines=25> */
[----:B------:R-:W-:-:S07]  /*7820*/  F2FP.F16.F32.PACK_AB R44, R48, R44 ;  /* 0x0000002c302c723e */ /* 0x000fce00000000ff */
.L_x_1:
[----:B------:R-:W2:Y:S01]  /*7830*/  LDL.LU R29, [R1+0x84] ;  /* 0x00008400011d7983 */ /* 0x000ea20000300800 */
[----:B------:R-:W1:Y:S01]  /*7840*/  S2R R31, SR_TID.X ;  /* 0x00000000001f7919 */ /* 0x000e620000002100 */
[----:B------:R-:W3:Y:S01]  /*7850*/  S2UR UR5, SR_CgaCtaId ;  /* 0x00000000000579c3 */ /* 0x000ee20000008800 */
[----:B------:R-:W-:Y:S01]  /*7860*/  UMOV UR4, 0x400 ;  /* 0x0000040000047882 */ /* 0x000fe20000000000 */
[----:B------:R-:W-:Y:S01]  /*7870*/  ULDC.64 UR10, c[0x0][0x228] ;  /* 0x00008a00000a7ab9 */ /* 0x000fe20000000a00 */
[----:B0-----:R-:W4:Y:S01]  /*7880*/  LDL.LU R32, [R1+0x60] ;  /* 0x0000600001207983 */ /* 0x001f220000300800 */
[----:B------:R-:W-:-:S03]  /*7890*/  ULDC.64 UR6, c[0x0][0x220] ;  /* 0x0000880000067ab9 */ /* 0x000fc60000000a00 */
[----:B------:R-:W5:Y:S01]  /*78a0*/  LDL.LU R30, [R1+0x5c] ;  /* 0x00005c00011e7983 */ /* 0x000f620000300800 */
[C---:B-1----:R-:W-:Y:S01]  /*78b0*/  IMAD.SHL.U32 R28, R31.reuse, 0x4, RZ ;  /* 0x000000041f1c7824 */ /* 0x042fe200078e00ff */
[C---:B------:R-:W-:Y:S01]  /*78c0*/  LOP3.LUT R3, R31.reuse, 0x60, RZ, 0xc0, !PT ;  /* 0x000000601f037812 */ /* 0x040fe200078ec0ff */
[----:B------:R-:W-:Y:S01]  /*78d0*/  IMAD.SHL.U32 R2, R31, 0x100, RZ ;  /* 0x000001001f027824 */ /* 0x000fe200078e00ff */
[----:B---3--:R-:W-:Y:S01]  /*78e0*/  ULEA UR4, UR5, UR4, 0x18 ;  /* 0x0000000405047291 */ /* 0x008fe2000f8ec03f */
[----:B------:R-:W-:Y:S01]  /*78f0*/  BAR.SYNC.DEFER_BLOCKING 0x0 ;  /* 0x0000000000007b1d */ /* 0x000fe20000010000 */
[----:B------:R-:W-:-:S05]  /*7900*/  LOP3.LUT R28, R28, 0x70, RZ, 0xc0, !PT ;  /* 0x000000701c1c7812 */ /* 0x000fca00078ec0ff */
[----:B------:R-:W-:Y:S01]  /*7910*/  IMAD R3, R3, 0x10, R28 ;  /* 0x0000001003037824 */ /* 0x000fe200078e021c */
[----:B------:R-:W-:Y:S01]  /*7920*/  ISETP.GE.AND P0, PT, R229, UR10, PT ;  /* 0x0000000ae5007c0c */ /* 0x000fe2000bf06270 */
[----:B------:R-:W-:Y:S01]  /*7930*/  IMAD.SHL.U32 R28, R31, 0x10, RZ ;  /* 0x000000101f1c7824 */ /* 0x000fe200078e00ff */
[----:B------:R-:W3:Y:S01]  /*7940*/  LDL.LU R49, [R1+0x80] ;  /* 0x0000800001317983 */ /* 0x000ee20000300800 */
[----:B------:R-:W-:-:S03]  /*7950*/  ULDC UR5, c[0x0][0x244] ;  /* 0x0000910000057ab9 */ /* 0x000fc60000000800 */
[----:B------:R-:W3:Y:S01]  /*7960*/  LDL.LU R48, [R1+0x7c] ;  /* 0x00007c0001307983 */ /* 0x000ee20000300800 */
[----:B------:R-:W-:-:S03]  /*7970*/  IMAD R229, R229, UR5, RZ ;  /* 0x00000005e5e57c24 */ /* 0x000fc6000f8e02ff */
[----:B------:R-:W3:Y:S04]  /*7980*/  LDL.LU R43, [R1+0x78] ;  /* 0x00007800012b7983 */ /* 0x000ee80000300800 */
[----:B------:R-:W3:Y:S04]  /*7990*/  LDL.LU R42, [R1+0x74] ;  /* 0x00007400012a7983 */ /* 0x000ee80000300800 */
[----:B------:R-:W3:Y:S01]  /*79a0*/  LDL.LU R41, [R1+0x70] ;  /* 0x0000700001297983 */ /* 0x000ee20000300800 */
[----:B------:R-:W-:Y:S02]  /*79b0*/  ISETP.LT.AND P3, PT, R0, UR11, !P0 ;  /* 0x0000000b00007c0c */ /* 0x000fe4000c761270 */
[----:B--2---:R-:W-:-:S04]  /*79c0*/  LOP3.LUT R2, R29, 0x1800, R2, 0xf8, !PT ;  /* 0x000018001d027812 */ /* 0x004fc800078ef802 */
[----:B------:R-:W-:Y:S01]  /*79d0*/  LOP3.LUT R38, R2, R3, RZ, 0x3c, !PT ;  /* 0x0000000302267212 */ /* 0x000fe200078e3cff */
[----:B------:R-:W-:Y:S01]  /*79e0*/  IMAD.SHL.U32 R29, R31, 0x400, RZ ;  /* 0x000004001f1d7824 */ /* 0x000fe200078e00ff */
[----:B------:R-:W0:Y:S03]  /*79f0*/  LDC R3, c[0x0][0x248] ;  /* 0x00009200ff037b82 */ /* 0x000e260000000800 */
[----:B------:R-:W-:Y:S04]  /*7a00*/  STS.128 [R38+UR4], R44 ;  /* 0x0000002c26007988 */ /* 0x000fe80008000c04 */
[----:B------:R-:W-:Y:S04]  /*7a10*/  STS.128 [R38+UR4+0x100], R16 ;  /* 0x0001001026007988 */ /* 0x000fe80008000c04 */
[----:B------:R-:W-:Y:S04]  /*7a20*/  STS.128 [R38+UR4+0x80], R20 ;  /* 0x0000801426007988 */ /* 0x000fe80008000c04 */
[----:B------:R-:W-:Y:S01]  /*7a30*/  STS.128 [R38+UR4+0x180], R24 ;  /* 0x0001801826007988 */ /* 0x000fe20008000c04 */
[----:B------:R-:W-:-:S04]  /*7a40*/  LOP3.LUT R29, R29, 0x1800, RZ, 0xc0, !PT ;  /* 0x000018001d1d7812 */ /* 0x000fc800078ec0ff */
[----:B------:R-:W-:-:S04]  /*7a50*/  LOP3.LUT R28, R29, 0x1f0, R28, 0xf8, !PT ;  /* 0x000001f01d1c7812 */ /* 0x000fc800078ef81c */
[----:B------:R-:W-:Y:S01]  /*7a60*/  LOP3.LUT R40, R28, 0x60, R31, 0x78, !PT ;  /* 0x000000601c287812 */ /* 0x000fe200078e781f */
[----:B------:R-:W-:Y:S01]  /*7a70*/  BAR.SYNC.DEFER_BLOCKING 0x0 ;  /* 0x0000000000007b1d */ /* 0x000fe20000010000 */
[----:B-----5:R-:W-:-:S05]  /*7a80*/  ISETP.LT.AND P2, PT, R30, UR11, !P0 ;  /* 0x0000000b1e007c0c */ /* 0x020fca000c741270 */
[----:B------:R-:W1:Y:S04]  /*7a90*/  LDS.128 R16, [R40+UR4] ;  /* 0x0000000428107984 */ /* 0x000e680008000c00 */
[----:B------:R-:W2:Y:S04]  /*7aa0*/  LDS.128 R20, [R40+UR4+0x200] ;  /* 0x0002000428147984 */ /* 0x000ea80008000c00 */
[----:B------:R-:W5:Y:S04]  /*7ab0*/  LDS.128 R24, [R40+UR4+0x400] ;  /* 0x0004000428187984 */ /* 0x000f680008000c00 */
[----:B------:R-:W5:Y:S01]  /*7ac0*/  LDS.128 R28, [R40+UR4+0x600] ;  /* 0x00060004281c7984 */ /* 0x000f620008000c00 */
[----:B------:R-:W-:Y:S01]  /*7ad0*/  BAR.SYNC.DEFER_BLOCKING 0x0 ;  /* 0x0000000000007b1d */ /* 0x000fe20000010000 */
[-C--:B0-----:R-:W-:Y:S01]  /*7ae0*/  IMAD R35, R0, R3.reuse, RZ ;  /* 0x0000000300237224 */ /* 0x081fe200078e02ff */
[----:B------:R-:W-:Y:S01]  /*7af0*/  LEA R2, P4, R229, UR6, 0x1 ;  /* 0x00000006e5027c11 */ /* 0x000fe2000f8808ff */
[----:B------:R-:W-:Y:S01]  /*7b00*/  IMAD R37, R228, R3, RZ ;  /* 0x00000003e4257224 */ /* 0x000fe200078e02ff */
[----:B----4-:R-:W-:-:S02]  /*7b10*/  ISETP.LT.AND P1, PT, R32, UR11, !P0 ;  /* 0x0000000b20007c0c */ /* 0x010fc4000c721270 */
[----:B------:R-:W-:Y:S02]  /*7b20*/  LEA.HI.X.SX32 R0, R229, UR7, 0x1, P4 ;  /* 0x00000007e5007c11 */ /* 0x000fe4000a0f0eff */
[C---:B------:R-:W-:Y:S02]  /*7b30*/  LEA R32, P5, R35.reuse, R2, 0x1 ;  /* 0x0000000223207211 */ /* 0x040fe400078a08ff */
[----:B------:R-:W-:Y:S01]  /*7b40*/  ISETP.LT.AND P4, PT, R228, UR11, !P0 ;  /* 0x0000000be4007c0c */ /* 0x000fe2000c781270 */
[----:B------:R-:W-:Y:S04]  /*7b50*/  STS.128 [R38+UR4], R76 ;  /* 0x0000004c26007988 */ /* 0x000fe80008000c04 */
[----:B------:R-:W-:Y:S04]  /*7b60*/  STS.128 [R38+UR4+0x100], R4 ;  /* 0x0001000426007988 */ /* 0x000fe80008000c04 */
[----:B------:R-:W-:Y:S04]  /*7b70*/  STS.128 [R38+UR4+0x80], R8 ;  /* 0x0000800826007988 */ /* 0x000fe80008000c04 */
[----:B------:R0:W-:Y:S01]  /*7b80*/  STS.128 [R38+UR4+0x180], R12 ;  /* 0x0001800c26007988 */ /* 0x0001e20008000c04 */
[----:B------:R-:W-:Y:S01]  /*7b90*/  LEA.HI.X.SX32 R33, R35, R0, 0x1, P5 ;  /* 0x0000000023217211 */ /* 0x000fe200028f0eff */
[----:B------:R-:W-:Y:S06]  /*7ba0*/  BAR.SYNC.DEFER_BLOCKING 0x0 ;  /* 0x0000000000007b1d */ /* 0x000fec0000010000 */
[----:B0-----:R-:W4:Y:S01]  /*7bb0*/  LDL.LU R12, [R1+0x6c] ;  /* 0x00006c00010c7983 */ /* 0x001f220000300800 */
[----:B------:R-:W-:Y:S01]  /*7bc0*/  LEA R34, P5, R37, R2, 0x1 ;  /* 0x0000000225227211 */ /* 0x000fe200078a08ff */
[----:B------:R-:W-:-:S03]  /*7bd0*/  IMAD R39, R3, 0x10, R35 ;  /* 0x0000001003277824 */ /* 0x000fc600078e0223 */
[----:B------:R-:W-:Y:S01]  /*7be0*/  LEA.HI.X.SX32 R35, R37, R0, 0x1, P5 ;  /* 0x0000000025237211 */ /* 0x000fe200028f0eff */
[----:B-1----:R-:W-:Y:S04]  /*7bf0*/  @P3 STG.E.U16 desc[UR8][R32.64], R16 ;  /* 0x0000001020003986 */ /* 0x002fe8000c101508 */
[----:B--2---:R0:W-:Y:S04]  /*7c00*/  @P4 STG.E.U16 desc[UR8][R34.64], R20 ;  /* 0x0000001422004986 */ /* 0x0041e8000c101508 */
[----:B0-----:R-:W2:Y:S04]  /*7c10*/  LDL.LU R34, [R1+0x68] ;  /* 0x0000680001227983 */ /* 0x001ea80000300800 */
[----:B------:R-:W2:Y:S04]  /*7c20*/  LDL.LU R15, [R1+0x64] ;  /* 0x00006400010f7983 */ /* 0x000ea80000300800 */
[----:B------:R-:W2:Y:S01]  /*7c30*/  LDL.LU R14, [R1+0x58] ;  /* 0x00005800010e7983 */ /* 0x000ea20000300800 */
[----:B------:R-:W-:Y:S01]  /*7c40*/  LEA R36, P6, R39, R2, 0x1 ;  /* 0x0000000227247211 */ /* 0x000fe200078c08ff */
[----:B------:R-:W-:Y:S01]  /*7c50*/  IMAD R5, R3, 0x8, R39 ;  /* 0x0000000803057824 */ /* 0x000fe200078e0227 */
[----:B---3--:R-:W-:Y:S01]  /*7c60*/  ISETP.LT.AND P5, PT, R49, UR11, !P0 ;  /* 0x0000000b31007c0c */ /* 0x008fe2000c7a1270 */
[----:B------:R-:W3:Y:S01]  /*7c70*/  LDL.LU R32, [R1+0x54] ;  /* 0x0000540001207983 */ /* 0x000ee20000300800 */
[----:B------:R-:W-:Y:S01]  /*7c80*/  LEA.HI.X.SX32 R37, R39, R0, 0x1, P6 ;  /* 0x0000000027257211 */ /* 0x000fe200030f0eff */
[----:B------:R-:W-:Y:S01]  /*7c90*/  IMAD R7, R3, 0x8, R5 ;  /* 0x0000000803077824 */ /* 0x000fe200078e0205 */
[----:B------:R-:W-:Y:S01]  /*7ca0*/  LEA R4, P6, R5, R2, 0x1 ;  /* 0x0000000205047211 */ /* 0x000fe200078c08ff */
[----:B------:R-:W3:Y:S01]  /*7cb0*/  LDL.LU R33, [R1+0x50] ;  /* 0x0000500001217983 */ /* 0x000ee20000300800 */
[----:B------:R-:W-:Y:S01]  /*7cc0*/  ISETP.LT.AND P3, PT, R48, UR11, !P0 ;  /* 0x0000000b30007c0c */ /* 0x000fe2000c761270 */
[----:B------:R-:W-:Y:S01]  /*7cd0*/  IMAD R9, R3, 0x8, R7 ;  /* 0x0000000803097824 */ /* 0x000fe200078e0207 */
[----:B------:R-:W-:-:S02]  /*7ce0*/  LEA.HI.X.SX32 R5, R5, R0, 0x1, P6 ;  /* 0x0000000005057211 */ /* 0x000fc400030f0eff */
[----:B------:R-:W-:-:S04]  /*7cf0*/  LEA R6, P6, R7, R2, 0x1 ;  /* 0x0000000207067211 */ /* 0x000fc800078c08ff */
[----:B------:R-:W-:Y:S02]  /*7d00*/  LEA.HI.X.SX32 R7, R7, R0, 0x1, P6 ;  /* 0x0000000007077211 */ /* 0x000fe400030f0eff */
[----:B------:R-:W-:Y:S01]  /*7d10*/  LEA R8, P6, R9, R2, 0x1 ;  /* 0x0000000209087211 */ /* 0x000fe200078c08ff */
[----:B------:R-:W-:Y:S01]  /*7d20*/  IMAD R13, R3, 0x8, R9 ;  /* 0x00000008030d7824 */ /* 0x000fe200078e0209 */
[----:B------:R-:W-:Y:S02]  /*7d30*/  PRMT R16, R16, 0x7632, R16 ;  /* 0x0000763210107816 */ /* 0x000fe40000000010 */
[----:B------:R-:W-:Y:S02]  /*7d40*/  LEA.HI.X.SX32 R9, R9, R0, 0x1, P6 ;  /* 0x0000000009097211 */ /* 0x000fe400030f0eff */
[----:B------:R-:W-:Y:S01]  /*7d50*/  PRMT R20, R20, 0x7632, R20 ;  /* 0x0000763214147816 */ /* 0x000fe20000000014 */
[----:B-----5:R-:W-:Y:S01]  /*7d60*/  @P1 STG.E.U16 desc[UR8][R36.64], R24 ;  /* 0x0000001824001986 */ /* 0x020fe2000c101508 */
[----:B------:R-:W-:-:S03]  /*7d70*/  ISETP.LT.AND P4, PT, R43, UR11, !P0 ;  /* 0x0000000b2b007c0c */ /* 0x000fc6000c781270 */
[----:B------:R0:W-:Y:S04]  /*7d80*/  @P2 STG.E.U16 desc[UR8][R4.64], R28 ;  /* 0x0000001c04002986 */ /* 0x0001e8000c101508 */
[----:B------:R-:W-:Y:S04]  /*7d90*/  @P5 STG.E.U16 desc[UR8][R6.64], R16 ;  /* 0x0000001006005986 */ /* 0x000fe8000c101508 */
[----:B------:R-:W-:Y:S01]  /*7da0*/  @P3 STG.E.U16 desc[UR8][R8.64], R20 ;  /* 0x0000001408003986 */ /* 0x000fe2000c101508 */
[C---:B------:R-:W-:Y:S01]  /*7db0*/  ISETP.LT.AND P5, PT, R227.reuse, UR11, !P0 ;  /* 0x0000000be3007c0c */ /* 0x040fe2000c7a1270 */
[----:B------:R-:W-:Y:S01]  /*7dc0*/  IMAD R227, R227, R3, RZ ;  /* 0x00000003e3e37224 */ /* 0x000fe200078e02ff */
[----:B------:R-:W-:-:S02]  /*7dd0*/  LEA R10, P6, R13, R2, 0x1 ;  /* 0x000000020d0a7211 */ /* 0x000fc400078c08ff */
[----:B0-----:R-:W-:Y:S02]  /*7de0*/  PRMT R5, R24, 0x7632, R5 ;  /* 0x0000763218057816 */ /* 0x001fe40000000005 */
[----:B------:R-:W-:Y:S01]  /*7df0*/  LEA.HI.X.SX32 R11, R13, R0, 0x1, P6 ;  /* 0x000000000d0b7211 */ /* 0x000fe200030f0eff */
[----:B------:R-:W-:Y:S01]  /*7e00*/  IMAD R13, R3, 0x10, R13 ;  /* 0x00000010030d7824 */ /* 0x000fe200078e020d */
[C---:B------:R-:W-:Y:S02]  /*7e10*/  LEA R4, P6, R227.reuse, R2, 0x1 ;  /* 0x00000002e3047211 */ /* 0x040fe400078c08ff */
[----:B------:R-:W-:Y:S01]  /*7e20*/  ISETP.LT.AND P1, PT, R42, UR11, !P0 ;  /* 0x0000000b2a007c0c */ /* 0x000fe2000c721270 */
[----:B------:R0:W-:Y:S01]  /*7e30*/  @P4 STG.E.U16 desc[UR8][R10.64], R5 ;  /* 0x000000050a004986 */ /* 0x0001e2000c101508 */
[----:B------:R-:W-:Y:S02]  /*7e40*/  PRMT R28, R28, 0x7632, R28 ;  /* 0x000076321c1c7816 */ /* 0x000fe4000000001c */
[----:B0-----:R-:W-:-:S02]  /*7e50*/  LEA.HI.X.SX32 R5, R227, R0, 0x1, P6 ;  /* 0x00000000e3057211 */ /* 0x001fc400030f0eff */
[----:B------:R-:W-:-:S04]  /*7e60*/  LEA R6, P6, R13, R2, 0x1 ;  /* 0x000000020d067211 */ /* 0x000fc800078c08ff */
[----:B------:R-:W-:Y:S01]  /*7e70*/  LEA.HI.X.SX32 R7, R13, R0, 0x1, P6 ;  /* 0x000000000d077211 */ /* 0x000fe200030f0eff */
[----:B------:R0:W-:Y:S04]  /*7e80*/  @P5 STG.E.U16 desc[UR8][R4.64], R28 ;  /* 0x0000001c04005986 */ /* 0x0001e8000c101508 */
[----:B------:R1:W-:Y:S01]  /*7e90*/  @P1 STG.E.U16 desc[UR8][R6.64], R17 ;  /* 0x0000001106001986 */ /* 0x0003e2000c101508 */
[----:B----4-:R-:W-:-:S03]  /*7ea0*/  ISETP.LT.AND P3, PT, R12, UR11, !P0 ;  /* 0x0000000b0c007c0c */ /* 0x010fc6000c761270 */
[----:B------:R-:W4:Y:S01]  /*7eb0*/  LDL.LU R12, [R1+0x4c] ;  /* 0x00004c00010c7983 */ /* 0x000f220000300800 */
[----:B--2---:R-:W-:-:S03]  /*7ec0*/  ISETP.LT.AND P1, PT, R14, UR11, !P0 ;  /* 0x0000000b0e007c0c */ /* 0x004fc6000c721270 */
[----:B------:R-:W2:Y:S01]  /*7ed0*/  LDL.LU R14, [R1+0x48] ;  /* 0x00004800010e7983 */ /* 0x000ea20000300800 */
[----:B------:R-:W-:Y:S01]  /*7ee0*/  IMAD R9, R3, 0x8, R13 ;  /* 0x0000000803097824 */ /* 0x000fe200078e020d */
[----:B------:R-:W-:-:S03]  /*7ef0*/  ISETP.LT.AND P2, PT, R41, UR11, !P0 ;  /* 0x0000000b29007c0c */ /* 0x000fc6000c741270 */
[----:B------:R-:W-:Y:S01]  /*7f00*/  IMAD R13, R3, 0x8, R9 ;  /* 0x00000008030d7824 */ /* 0x000fe200078e0209 */
[----:B------:R-:W-:Y:S02]  /*7f10*/  LEA R8, P6, R9, R2, 0x1 ;  /* 0x0000000209087211 */ /* 0x000fe400078c08ff */
[----:B------:R-:W-:Y:S01]  /*7f20*/  ISETP.LT.AND P5, PT, R15, UR11, !P0 ;  /* 0x0000000b0f007c0c */ /* 0x000fe2000c7a1270 */
[----:B------:R-:W-:Y:S01]  /*7f30*/  IMAD R15, R3, 0x8, R13 ;  /* 0x00000008030f7824 */ /* 0x000fe200078e020d */
[----:B------:R-:W-:Y:S02]  /*7f40*/  LEA.HI.X.SX32 R9, R9, R0, 0x1, P6 ;  /* 0x0000000009097211 */ /* 0x000fe400030f0eff */
[C---:B------:R-:W-:Y:S02]  /*7f50*/  LEA R10, P6, R13.reuse, R2, 0x1 ;  /* 0x000000020d0a7211 */ /* 0x040fe400078c08ff */
[----:B------:R-:W-:Y:S02]  /*7f60*/  ISETP.LT.AND P4, PT, R34, UR11, !P0 ;  /* 0x0000000b22007c0c */ /* 0x000fe4000c781270 */
[----:B------:R-:W-:-:S02]  /*7f70*/  LEA.HI.X.SX32 R11, R13, R0, 0x1, P6 ;  /* 0x000000000d0b7211 */ /* 0x000fc400030f0eff */
[C---:B0-----:R-:W-:Y:S01]  /*7f80*/  LEA R4, P6, R15.reuse, R2, 0x1 ;  /* 0x000000020f047211 */ /* 0x041fe200078c08ff */
[----:B------:R0:W-:Y:S03]  /*7f90*/  @P2 STG.E.U16 desc[UR8][R8.64], R21 ;  /* 0x0000001508002986 */ /* 0x0001e6000c101508 */
[----:B------:R-:W-:Y:S01]  /*7fa0*/  LEA.HI.X.SX32 R5, R15, R0, 0x1, P6 ;  /* 0x000000000f057211 */ /* 0x000fe200030f0eff */
[----:B------:R5:W-:Y:S01]  /*7fb0*/  @P3 STG.E.U16 desc[UR8][R10.64], R25 ;  /* 0x000000190a003986 */ /* 0x000be2000c101508 */
[----:B---3--:R-:W-:-:S03]  /*7fc0*/  ISETP.LT.AND P2, PT, R32, UR11, !P0 ;  /* 0x0000000b20007c0c */ /* 0x008fc6000c741270 */
[----:B------:R-:W3:Y:S04]  /*7fd0*/  LDL.LU R32, [R1+0x44] ;  /* 0x0000440001207983 */ /* 0x000ee80000300800 */
[----:B------:R-:W3:Y:S04]  /*7fe0*/  LDL.LU R24, [R1+0x40] ;  /* 0x0000400001187983 */ /* 0x000ee80000300800 */
[----:B------:R5:W-:Y:S04]  /*7ff0*/  @P4 STG.E.U16 desc[UR8][R4.64], R29 ;  /* 0x0000001d04004986 */ /* 0x000be8000c101508 */
[----:B------:R-:W3:Y:S01]  /*8000*/  LDL.LU R20, [R1+0x3c] ;  /* 0x00003c0001147983 */ /* 0x000ee20000300800 */
[----:B------:R-:W-:-:S04]  /*8010*/  IMAD R13, R3, 0x8, R15 ;  /* 0x00000008030d7824 */ /* 0x000fc800078e020f */
[----:B------:R-:W-:Y:S01]  /*8020*/  IMAD R15, R3, 0x8, R13 ;  /* 0x00000008030f7824 */ /* 0x000fe200078e020d */
[----:B-1----:R-:W-:-:S04]  /*8030*/  LEA R6, P6, R13, R2, 0x1 ;  /* 0x000000020d067211 */ /* 0x002fc800078c08ff */
[----:B------:R-:W-:Y:S02]  /*8040*/  LEA.HI.X.SX32 R7, R13, R0, 0x1, P6 ;  /* 0x000000000d077211 */ /* 0x000fe400030f0eff */
[----:B0-----:R-:W-:Y:S02]  /*8050*/  LEA R8, P6, R15, R2, 0x1 ;  /* 0x000000020f087211 */ /* 0x001fe400078c08ff */
[----:B------:R-:W-:Y:S02]  /*8060*/  PRMT R17, R17, 0x7632, R17 ;  /* 0x0000763211117816 */ /* 0x000fe40000000011 */
[----:B------:R-:W-:Y:S02]  /*8070*/  LEA.HI.X.SX32 R9, R15, R0, 0x1, P6 ;  /* 0x000000000f097211 */ /* 0x000fe400030f0eff */
[----:B------:R-:W-:Y:S01]  /*8080*/  PRMT R21, R21, 0x7632, R21 ;  /* 0x0000763215157816 */ /* 0x000fe20000000015 */
[----:B------:R-:W-:Y:S04]  /*8090*/  @P5 STG.E.U16 desc[UR8][R6.64], R17 ;  /* 0x0000001106005986 */ /* 0x000fe8000c101508 */
[----:B------:R0:W-:Y:S01]  /*80a0*/  @P1 STG.E.U16 desc[UR8][R8.64], R21 ;  /* 0x0000001508001986 */ /* 0x0001e2000c101508 */
[----:B----4-:R-:W-:-:S03]  /*80b0*/  ISETP.LT.AND P4, PT, R12, UR11, !P0 ;  /* 0x0000000b0c007c0c */ /* 0x010fc6000c781270 */
[----:B------:R-:W4:Y:S04]  /*80c0*/  LDL.LU R12, [R1+0x38] ;  /* 0x00003800010c7983 */ /* 0x000f280000300800 */
[----:B------:R-:W4:Y:S01]  /*80d0*/  LDL.LU R16, [R1+0x34] ;  /* 0x0000340001107983 */ /* 0x000f220000300800 */
[----:B--2---:R-:W-:-:S03]  /*80e0*/  ISETP.LT.AND P1, PT, R14, UR11, !P0 ;  /* 0x0000000b0e007c0c */ /* 0x004fc6000c721270 */
[----:B------:R-:W2:Y:S01]  /*80f0*/  LDL.LU R14, [R1+0x30] ;  /* 0x00003000010e7983 */ /* 0x000ea20000300800 */
[----:B------:R-:W-:Y:S02]  /*8100*/  IMAD R13, R3, 0x8, R15 ;  /* 0x00000008030d7824 */ /* 0x000fe400078e020f */
[----:B------:R-:W-:-:S03]  /*8110*/  IMAD R15, R226, R3, RZ ;  /* 0x00000003e20f7224 */ /* 0x000fc600078e02ff */
[----:B-----5:R-:W-:Y:S02]  /*8120*/  LEA R10, P6, R13, R2, 0x1 ;  /* 0x000000020d0a7211 */ /* 0x020fe400078c08ff */
[----:B------:R-:W-:Y:S02]  /*8130*/  PRMT R5, R25, 0x7632, R5 ;  /* 0x0000763219057816 */ /* 0x000fe40000000005 */
[----:B------:R-:W-:Y:S01]  /*8140*/  LEA.HI.X.SX32 R11, R13, R0, 0x1, P6 ;  /* 0x000000000d0b7211 */ /* 0x000fe200030f0eff */
[----:B------:R-:W-:Y:S01]  /*8150*/  IMAD R13, R3, 0x10, R13 ;  /* 0x00000010030d7824 */ /* 0x000fe200078e020d */
[----:B------:R-:W-:Y:S02]  /*8160*/  LEA R4, P6, R15, R2, 0x1 ;  /* 0x000000020f047211 */ /* 0x000fe400078c08ff */
[----:B------:R-:W-:Y:S01]  /*8170*/  ISETP.LT.AND P5, PT, R226, UR11, !P0 ;  /* 0x0000000be2007c0c */ /* 0x000fe2000c7a1270 */
[----:B------:R1:W-:Y:S01]  /*8180*/  @P2 STG.E.U16 desc[UR8][R10.64], R5 ;  /* 0x000000050a002986 */ /* 0x0003e2000c101508 */
[----:B------:R-:W-:Y:S01]  /*8190*/  ISETP.LT.AND P3, PT, R33, UR11, !P0 ;  /* 0x0000000b21007c0c */ /* 0x000fe2000c761270 */
[----:B0-----:R-:W-:Y:S01]  /*81a0*/  IMAD R9, R3, 0x8, R13 ;  /* 0x0000000803097824 */ /* 0x001fe200078e020d */
[----:B------:R-:W-:-:S02]  /*81b0*/  PRMT R29, R29, 0x7632, R29 ;  /* 0x000076321d1d7816 */ /* 0x000fc4000000001d */
[----:B-1----:R-:W-:Y:S02]  /*81c0*/  LEA.HI.X.SX32 R5, R15, R0, 0x1, P6 ;  /* 0x000000000f057211 */ /* 0x002fe400030f0eff */
[----:B------:R-:W-:-:S04]  /*81d0*/  LEA R6, P6, R13, R2, 0x1 ;  /* 0x000000020d067211 */ /* 0x000fc800078c08ff */
[----:B------:R-:W-:Y:S01]  /*81e0*/  LEA.HI.X.SX32 R7, R13, R0, 0x1, P6 ;  /* 0x000000000d077211 */ /* 0x000fe200030f0eff */
[----:B------:R-:W-:Y:S01]  /*81f0*/  IMAD R13, R3, 0x8, R9 ;  /* 0x00000008030d7824 */ /* 0x000fe200078e0209 */
[C---:B------:R-:W-:Y:S01]  /*8200*/  LEA R8, P6, R9.reuse, R2, 0x1 ;  /* 0x0000000209087211 */ /* 0x040fe200078c08ff */
[----:B------:R0:W-:Y:S03]  /*8210*/  @P5 STG.E.U16 desc[UR8][R4.64], R29 ;  /* 0x0000001d04005986 */ /* 0x0001e6000c101508 */
[----:B------:R-:W-:Y:S02]  /*8220*/  LEA.HI.X.SX32 R9, R9, R0, 0x1, P6 ;  /* 0x0000000009097211 */ /* 0x000fe400030f0eff */
[----:B------:R-:W-:Y:S01]  /*8230*/  LEA R10, P6, R13, R2, 0x1 ;  /* 0x000000020d0a7211 */ /* 0x000fe200078c08ff */
[----:B------:R-:W-:Y:S01]  /*8240*/  @P3 STG.E.U16 desc[UR8][R6.64], R18 ;  /* 0x0000001206003986 */ /* 0x000fe2000c101508 */
[----:B---3--:R-:W-:-:S02]  /*8250*/  ISETP.LT.AND P5, PT, R24, UR11, !P0 ;  /* 0x0000000b18007c0c */ /* 0x008fc4000c7a1270 */
[----:B------:R-:W-:Y:S01]  /*8260*/  LEA.HI.X.SX32 R11, R13, R0, 0x1, P6 ;  /* 0x000000000d0b7211 */ /* 0x000fe200030f0eff */
[----:B------:R-:W-:Y:S04]  /*8270*/  @P4 STG.E.U16 desc[UR8][R8.64], R22 ;  /* 0x0000001608004986 */ /* 0x000fe8000c101508 */
[----:B------:R-:W3:Y:S04]  /*8280*/  LDL.LU R24, [R1+0x2c] ;  /* 0x00002c0001187983 */ /* 0x000ee80000300800 */
[----:B------:R-:W-:Y:S01]  /*8290*/  @P1 STG.E.U16 desc[UR8][R10.64], R26 ;  /* 0x0000001a0a001986 */ /* 0x000fe2000c101508 */
[----:B------:R-:W-:Y:S01]  /*82a0*/  IMAD R15, R3, 0x8, R13 ;  /* 0x00000008030f7824 */ /* 0x000fe200078e020d */
[----:B------:R-:W-:-:S02]  /*82b0*/  ISETP.LT.AND P2, PT, R32, UR11, !P0 ;  /* 0x0000000b20007c0c */ /* 0x000fc4000c741270 */
[----:B------:R-:W-:Y:S02]  /*82c0*/  ISETP.LT.AND P3, PT, R20, UR11, !P0 ;  /* 0x0000000b14007c0c */ /* 0x000fe4000c761270 */
[----:B0-----:R-:W-:-:S04]  /*82d0*/  LEA R4, P6, R15, R2, 0x1 ;  /* 0x000000020f047211 */ /* 0x001fc800078c08ff */
[----:B------:R-:W-:-:S05]  /*82e0*/  LEA.HI.X.SX32 R5, R15, R0, 0x1, P6 ;  /* 0x000000000f057211 */ /* 0x000fca00030f0eff */
[----:B------:R0:W-:Y:S02]  /*82f0*/  @P2 STG.E.U16 desc[UR8][R4.64], R30 ;  /* 0x0000001e04002986 */ /* 0x0001e4000c101508 */
[----:B0-----:R-:W-:Y:S01]  /*8300*/  PRMT R5, R26, 0x7632, R5 ;  /* 0x000076321a057816 */ /* 0x001fe20000000005 */
[----:B------:R-:W-:-:S04]  /*8310*/  IMAD R13, R3, 0x8, R15 ;  /* 0x00000008030d7824 */ /* 0x000fc800078e020f */
[----:B------:R-:W-:Y:S01]  /*8320*/  IMAD R15, R3, 0x8, R13 ;  /* 0x00000008030f7824 */ /* 0x000fe200078e020d */
[C---:B------:R-:W-:Y:S02]  /*8330*/  LEA R6, P6, R13.reuse, R2, 0x1 ;  /* 0x000000020d067211 */ /* 0x040fe400078c08ff */
[----:B------:R-:W-:Y:S02]  /*8340*/  PRMT R18, R18, 0x7632, R18 ;  /* 0x0000763212127816 */ /* 0x000fe40000000012 */
[----:B------:R-:W-:Y:S01]  /*8350*/  LEA.HI.X.SX32 R7, R13, R0, 0x1, P6 ;  /* 0x000000000d077211 */ /* 0x000fe200030f0eff */
[----:B------:R-:W-:Y:S01]  /*8360*/  IMAD R13, R3, 0x8, R15 ;  /* 0x00000008030d7824 */ /* 0x000fe200078e020f */
[----:B------:R-:W-:-:S03]  /*8370*/  LEA R8, P6, R15, R2, 0x1 ;  /* 0x000000020f087211 */ /* 0x000fc600078c08ff */
[----:B------:R-:W-:Y:S01]  /*8380*/  @P5 STG.E.U16 desc[UR8][R6.64], R18 ;  /* 0x0000001206005986 */ /* 0x000fe2000c101508 */
[----:B------:R-:W-:Y:S02]  /*8390*/  LEA.HI.X.SX32 R9, R15, R0, 0x1, P6 ;  /* 0x000000000f097211 */ /* 0x000fe400030f0eff */
[C---:B------:R-:W-:Y:S01]  /*83a0*/  ISETP.LT.AND P5, PT, R225.reuse, UR11, !P0 ;  /* 0x0000000be1007c0c */ /* 0x040fe2000c7a1270 */
[----:B------:R-:W-:Y:S01]  /*83b0*/  IMAD R225, R225, R3, RZ ;  /* 0x00000003e1e17224 */ /* 0x000fe200078e02ff */
[C---:B------:R-:W-:Y:S02]  /*83c0*/  LEA R10, P6, R13.reuse, R2, 0x1 ;  /* 0x000000020d0a7211 */ /* 0x040fe400078c08ff */
[----:B------:R-:W-:Y:S02]  /*83d0*/  PRMT R22, R22, 0x7632, R22 ;  /* 0x0000763216167816 */ /* 0x000fe40000000016 */
[----:B------:R-:W-:Y:S02]  /*83e0*/  LEA.HI.X.SX32 R11, R13, R0, 0x1, P6 ;  /* 0x000000000d0b7211 */ /* 0x000fe400030f0eff */
[----:B------:R-:W-:Y:S01]  /*83f0*/  LEA R4, P6, R225, R2, 0x1 ;  /* 0x00000002e1047211 */ /* 0x000fe200078c08ff */
[----:B------:R-:W-:Y:S01]  /*8400*/  @P3 STG.E.U16 desc[UR8][R8.64], R22 ;  /* 0x0000001608003986 */ /* 0x000fe2000c101508 */
[----:B------:R-:W-:-:S02]  /*8410*/  PRMT R30, R30, 0x7632, R30 ;  /* 0x000076321e1e7816 */ /* 0x000fc4000000001e */
[----:B----4-:R-:W-:Y:S02]  /*8420*/  ISETP.LT.AND P4, PT, R12, UR11, !P0 ;  /* 0x0000000b0c007c0c */ /* 0x010fe4000c781270 */
[----:B------:R-:W4:Y:S01]  /*8430*/  LDL.LU R12, [R1+0x28] ;  /* 0x00002800010c7983 */ /* 0x000f220000300800 */
[----:B------:R-:W-:-:S03]  /*8440*/  ISETP.LT.AND P1, PT, R16, UR11, !P0 ;  /* 0x0000000b10007c0c */ /* 0x000fc6000c721270 */
[----:B------:R-:W5:Y:S04]  /*8450*/  LDL.LU R17, [R1+0x24] ;  /* 0x0000240001117983 */ /* 0x000f680000300800 */
[----:B------:R-:W5:Y:S04]  /*8460*/  LDL.LU R16, [R1+0x20] ;  /* 0x0000200001107983 */ /* 0x000f680000300800 */
[----:B------:R-:W5:Y:S04]  /*8470*/  LDL.LU R21, [R1+0x1c] ;  /* 0x00001c0001157983 */ /* 0x000f680000300800 */
[----:B------:R-:W5:Y:S01]  /*8480*/  LDL.LU R20, [R1+0x18] ;  /* 0x0000180001147983 */ /* 0x000f620000300800 */
[----:B--2---:R-:W-:-:S03]  /*8490*/  ISETP.LT.AND P2, PT, R14, UR11, !P0 ;  /* 0x0000000b0e007c0c */ /* 0x004fc6000c741270 */
[----:B------:R-:W2:Y:S04]  /*84a0*/  LDL.LU R14, [R1+0x14] ;  /* 0x00001400010e7983 */ /* 0x000ea80000300800 */
[----:B------:R-:W2:Y:S04]  /*84b0*/  LDL.LU R26, [R1+0x10] ;  /* 0x00001000011a7983 */ /* 0x000ea80000300800 */
[----:B------:R-:W2:Y:S04]  /*84c0*/  LDL.LU R35, [R1+0xc] ;  /* 0x00000c0001237983 */ /* 0x000ea80000300800 */
[----:B------:R-:W2:Y:S04]  /*84d0*/  LDL.LU R34, [R1+0x8] ;  /* 0x0000080001227983 */ /* 0x000ea80000300800 */
[----:B------:R-:W2:Y:S04]  /*84e0*/  LDL.LU R32, [R1+0x4] ;  /* 0x0000040001207983 */ /* 0x000ea80000300800 */
[----:B------:R0:W-:Y:S02]  /*84f0*/  @P4 STG.E.U16 desc[UR8][R10.64], R5 ;  /* 0x000000050a004986 */ /* 0x0001e4000c101508 */
[----:B0-----:R-:W-:-:S05]  /*8500*/  LEA.HI.X.SX32 R5, R225, R0, 0x1, P6 ;  /* 0x00000000e1057211 */ /* 0x001fca00030f0eff */
[----:B------:R0:W-:Y:S04]  /*8510*/  @P5 STG.E.U16 desc[UR8][R4.64], R30 ;  /* 0x0000001e04005986 */ /* 0x0001e8000c101508 */
[----:B0-----:R-:W2:Y:S01]  /*8520*/  LDL.LU R30, [R1] ;  /* 0x00000000011e7983 */ /* 0x001ea20000300800 */
[----:B------:R-:W-:-:S04]  /*8530*/  IMAD R13, R3, 0x10, R13 ;  /* 0x00000010030d7824 */ /* 0x000fc800078e020d */
[----:B------:R-:W-:Y:S01]  /*8540*/  IMAD R9, R3, 0x8, R13 ;  /* 0x0000000803097824 */ /* 0x000fe200078e020d */
[----:B------:R-:W-:-:S04]  /*8550*/  LEA R6, P6, R13, R2, 0x1 ;  /* 0x000000020d067211 */ /* 0x000fc800078c08ff */
[----:B------:R-:W-:Y:S01]  /*8560*/  LEA.HI.X.SX32 R7, R13, R0, 0x1, P6 ;  /* 0x000000000d077211 */ /* 0x000fe200030f0eff */
[----:B------:R-:W-:Y:S01]  /*8570*/  IMAD R13, R3, 0x8, R9 ;  /* 0x00000008030d7824 */ /* 0x000fe200078e0209 */
[----:B------:R-:W-:Y:S02]  /*8580*/  LEA R8, P5, R9, R2, 0x1 ;  /* 0x0000000209087211 */ /* 0x000fe400078a08ff */
[----:B---3--:R-:W-:Y:S01]  /*8590*/  ISETP.LT.AND P3, PT, R24, UR11, !P0 ;  /* 0x0000000b18007c0c */ /* 0x008fe2000c761270 */
[----:B------:R-:W-:Y:S01]  /*85a0*/  IMAD R11, R3, 0x8, R13 ;  /* 0x00000008030b7824 */ /* 0x000fe200078e020d */
[----:B------:R-:W-:Y:S01]  /*85b0*/  LEA.HI.X.SX32 R9, R9, R0, 0x1, P5 ;  /* 0x0000000009097211 */ /* 0x000fe200028f0eff */
[----:B------:R0:W-:Y:S02]  /*85c0*/  @P1 STG.E.U16 desc[UR8][R6.64], R19 ;  /* 0x0000001306001986 */ /* 0x0001e4000c101508 */
[----:B------:R-:W-:Y:S02]  /*85d0*/  IMAD R15, R3, 0x8, R11 ;  /* 0x00000008030f7824 */ /* 0x000fe400078e020b */
[----:B------:R-:W-:Y:S01]  /*85e0*/  @P2 STG.E.U16 desc[UR8][R8.64], R23 ;  /* 0x0000001708002986 */ /* 0x000fe2000c101508 */
[----:B------:R-:W-:-:S03]  /*85f0*/  PRMT R25, R19, 0x7632, R25 ;  /* 0x0000763213197816 */ /* 0x000fc60000000019 */
[----:B------:R-:W1:Y:S01]  /*8600*/  LDS.128 R4, [R40+UR4] ;  /* 0x0000000428047984 */ /* 0x000e620008000c00 */
[----:B0-----:R-:W-:-:S04]  /*8610*/  IMAD R19, R3, 0x8, R15 ;  /* 0x0000000803137824 */ /* 0x001fc800078e020f */
[----:B------:R-:W-:Y:S02]  /*8620*/  IMAD R29, R3, 0x8, R19 ;  /* 0x00000008031d7824 */ /* 0x000fe400078e0213 */
[----:B------:R-:W-:Y:S01]  /*8630*/  IMAD R33, R224, R3, RZ ;  /* 0x00000003e0217224 */ /* 0x000fe200078e02ff */
[----:B------:R-:W-:Y:S02]  /*8640*/  PRMT R28, R31, 0x7632, R28 ;  /* 0x000076321f1c7816 */ /* 0x000fe4000000001c */
[----:B----4-:R-:W-:Y:S02]  /*8650*/  ISETP.LT.AND P4, PT, R12, UR11, !P0 ;  /* 0x0000000b0c007c0c */ /* 0x010fe4000c781270 */
[----:B------:R-:W-:-:S04]  /*8660*/  LEA R12, P5, R13, R2, 0x1 ;  /* 0x000000020d0c7211 */ /* 0x000fc800078a08ff */
[----:B------:R-:W-:Y:S02]  /*8670*/  LEA.HI.X.SX32 R13, R13, R0, 0x1, P5 ;  /* 0x000000000d0d7211 */ /* 0x000fe400028f0eff */
[----:B-----5:R-:W-:Y:S02]  /*8680*/  ISETP.LT.AND P1, PT, R16, UR11, !P0 ;  /* 0x0000000b10007c0c */ /* 0x020fe4000c721270 */
[----:B------:R-:W-:Y:S02]  /*8690*/  LEA R16, P5, R11, R2, 0x1 ;  /* 0x000000020b107211 */ /* 0x000fe400078a08ff */
[----:B------:R-:W-:Y:S02]  /*86a0*/  ISETP.LT.AND P6, PT, R17, UR11, !P0 ;  /* 0x0000000b11007c0c */ /* 0x000fe4000c7c1270 */
[----:B------:R-:W-:Y:S01]  /*86b0*/  LEA.HI.X.SX32 R17, R11, R0, 0x1, P5 ;  /* 0x000000000b117211 */ /* 0x000fe200028f0eff */
[----:B------:R0:W-:Y:S01]  /*86c0*/  @P3 STG.E.U16 desc[UR8][R12.64], R27 ;  /* 0x0000001b0c003986 */ /* 0x0001e2000c101508 */
[----:B------:R-:W-:-:S03]  /*86d0*/  ISETP.LT.AND P5, PT, R20, UR11, !P0 ;  /* 0x0000000b14007c0c */ /* 0x000fc6000c7a1270 */
[----:B------:R-:W-:Y:S01]  /*86e0*/  @P4 STG.E.U16 desc[UR8][R16.64], R31 ;  /* 0x0000001f10004986 */ /* 0x000fe2000c101508 */
[----:B------:R-:W-:Y:S02]  /*86f0*/  LEA R20, P4, R15, R2, 0x1 ;  /* 0x000000020f147211 */ /* 0x000fe400078808ff */
[----:B------:R-:W-:Y:S01]  /*8700*/  ISETP.LT.AND P2, PT, R21, UR11, !P0 ;  /* 0x0000000b15007c0c */ /* 0x000fe2000c741270 */
[----:B------:R-:W3:Y:S01]  /*8710*/  LDS.128 R8, [R40+UR4+0x200] ;  /* 0x0002000428087984 */ /* 0x000ee20008000c00 */
[----:B------:R-:W-:Y:S02]  /*8720*/  LEA.HI.X.SX32 R21, R15, R0, 0x1, P4 ;  /* 0x000000000f157211 */ /* 0x000fe400020f0eff */
[----:B------:R-:W-:Y:S02]  /*8730*/  LEA R22, P4, R19, R2, 0x1 ;  /* 0x0000000213167211 */ /* 0x000fe400078808ff */
[----:B0-----:R-:W-:Y:S02]  /*8740*/  PRMT R27, R23, 0x7632, R27 ;  /* 0x00007632171b7816 */ /* 0x001fe4000000001b */
[----:B------:R-:W-:Y:S01]  /*8750*/  LEA.HI.X.SX32 R23, R19, R0, 0x1, P4 ;  /* 0x0000000013177211 */ /* 0x000fe200020f0eff */
[----:B------:R0:W-:Y:S01]  /*8760*/  @P6 STG.E.U16 desc[UR8][R20.64], R25 ;  /* 0x0000001914006986 */ /* 0x0001e2000c101508 */
[----:B------:R-:W-:-:S03]  /*8770*/  LEA R24, P6, R29, R2, 0x1 ;  /* 0x000000021d187211 */ /* 0x000fc600078c08ff */
[----:B------:R-:W-:Y:S01]  /*8780*/  LDS.128 R16, [R40+UR4+0x600] ;  /* 0x0006000428107984 */ /* 0x000fe20008000c00 */
[----:B--2---:R-:W-:-:S03]  /*8790*/  ISETP.LT.AND P3, PT, R14, UR11, !P0 ;  /* 0x0000000b0e007c0c */ /* 0x004fc6000c761270 */
[----:B------:R-:W2:Y:S04]  /*87a0*/  LDS.128 R12, [R40+UR4+0x400] ;  /* 0x00040004280c7984 */ /* 0x000ea80008000c00 */
[----:B------:R4:W-:Y:S01]  /*87b0*/  @P1 STG.E.U16 desc[UR8][R22.64], R27 ;  /* 0x0000001b16001986 */ /* 0x0009e2000c101508 */
[----:B------:R-:W-:Y:S02]  /*87c0*/  ISETP.LT.AND P1, PT, R26, UR11, !P0 ;  /* 0x0000000b1a007c0c */ /* 0x000fe4000c721270 */
[----:B0-----:R-:W-:Y:S01]  /*87d0*/  LEA.HI.X.SX32 R25, R29, R0, 0x1, P6 ;  /* 0x000000001d197211 */ /* 0x001fe200030f0eff */
[----:B------:R-:W-:Y:S01]  /*87e0*/  IMAD R29, R3, 0x10, R29 ;  /* 0x00000010031d7824 */ /* 0x000fe200078e021d */
[----:B------:R-:W-:Y:S02]  /*87f0*/  LEA R26, P6, R33, R2, 0x1 ;  /* 0x00000002211a7211 */ /* 0x000fe400078c08ff */
[----:B------:R-:W-:-:S02]  /*8800*/  PRMT R21, R27, 0x7632, R21 ;  /* 0x000076321b157816 */ /* 0x000fc40000000015 */
[----:B------:R-:W-:Y:S02]  /*8810*/  ISETP.LT.AND P4, PT, R224, UR11, !P0 ;  /* 0x0000000be0007c0c */ /* 0x000fe4000c781270 */
[----:B----4-:R-:W-:Y:S01]  /*8820*/  LEA.HI.X.SX32 R27, R33, R0, 0x1, P6 ;  /* 0x00000000211b7211 */ /* 0x010fe200030f0eff */
[----:B------:R-:W-:Y:S01]  /*8830*/  IMAD R23, R3, 0x8, R29 ;  /* 0x0000000803177824 */ /* 0x000fe200078e021d */
[----:B------:R-:W-:Y:S01]  /*8840*/  LEA R20, P6, R29, R2, 0x1 ;  /* 0x000000021d147211 */ /* 0x000fe200078c08ff */
[----:B------:R0:W-:Y:S01]  /*8850*/  @P2 STG.E.U16 desc[UR8][R24.64], R21 ;  /* 0x0000001518002986 */ /* 0x0001e2000c101508 */
[----:B------:R-:W-:Y:S02]  /*8860*/  ISETP.LT.AND P2, PT, R35, UR11, !P0 ;  /* 0x0000000b23007c0c */ /* 0x000fe4000c741270 */
[----:B0-----:R-:W-:Y:S01]  /*8870*/  LEA.HI.X.SX32 R21, R29, R0, 0x1, P6 ;  /* 0x000000001d157211 */ /* 0x001fe200030f0eff */
[----:B------:R-:W-:Y:S01]  /*8880*/  IMAD R29, R3, 0x8, R23 ;  /* 0x00000008031d7824 */ /* 0x000fe200078e0217 */
[----:B------:R-:W-:-:S03]  /*8890*/  LEA R22, P6, R23, R2, 0x1 ;  /* 0x0000000217167211 */ /* 0x000fc600078c08ff */
[----:B------:R-:W-:Y:S01]  /*88a0*/  IMAD R31, R3, 0x8, R29 ;  /* 0x00000008031f7824 */ /* 0x000fe200078e021d */
[----:B------:R-:W-:Y:S02]  /*88b0*/  LEA.HI.X.SX32 R23, R23, R0, 0x1, P6 ;  /* 0x0000000017177211 */ /* 0x000fe400030f0eff */
[C---:B------:R-:W-:Y:S01]  /*88c0*/  LEA R24, P6, R29.reuse, R2, 0x1 ;  /* 0x000000021d187211 */ /* 0x040fe200078c08ff */
[----:B------:R0:W-:Y:S01]  /*88d0*/  @P4 STG.E.U16 desc[UR8][R26.64], R28 ;  /* 0x0000001c1a004986 */ /* 0x0001e2000c101508 */
[----:B------:R-:W-:Y:S02]  /*88e0*/  ISETP.LT.AND P4, PT, R34, UR11, !P0 ;  /* 0x0000000b22007c0c */ /* 0x000fe4000c781270 */
[----:B------:R-:W-:Y:S01]  /*88f0*/  LEA.HI.X.SX32 R25, R29, R0, 0x1, P6 ;  /* 0x000000001d197211 */ /* 0x000fe200030f0eff */
[----:B------:R-:W-:Y:S01]  /*8900*/  IMAD R29, R3, 0x8, R31 ;  /* 0x00000008031d7824 */ /* 0x000fe200078e021f */
[----:B-1----:R1:W-:Y:S01]  /*8910*/  @P5 STG.E.U16 desc[UR8][R20.64], R4 ;  /* 0x0000000414005986 */ /* 0x0023e2000c101508 */
[----:B0-----:R-:W-:-:S04]  /*8920*/  LEA R26, P6, R31, R2, 0x1 ;  /* 0x000000021f1a7211 */ /* 0x001fc800078c08ff */
[----:B------:R-:W-:Y:S01]  /*8930*/  LEA.HI.X.SX32 R27, R31, R0, 0x1, P6 ;  /* 0x000000001f1b7211 */ /* 0x000fe200030f0eff */
[----:B------:R-:W-:Y:S01]  /*8940*/  IMAD R31, R3, 0x8, R29 ;  /* 0x00000008031f7824 */ /* 0x000fe200078e021d */
[C---:B-1----:R-:W-:Y:S01]  /*8950*/  LEA R20, P6, R29.reuse, R2, 0x1 ;  /* 0x000000021d147211 */ /* 0x042fe200078c08ff */
[----:B---3--:R0:W-:Y:S01]  /*8960*/  @P3 STG.E.U16 desc[UR8][R22.64], R8 ;  /* 0x0000000816003986 */ /* 0x0081e2000c101508 */
[----:B------:R-:W-:Y:S02]  /*8970*/  PRMT R4, R4, 0x7632, R4 ;  /* 0x0000763204047816 */ /* 0x000fe40000000004 */
[----:B------:R-:W-:Y:S01]  /*8980*/  LEA.HI.X.SX32 R21, R29, R0, 0x1, P6 ;  /* 0x000000001d157211 */ /* 0x000fe200030f0eff */
[----:B------:R-:W-:Y:S01]  /*8990*/  IMAD R29, R3, 0x8, R31 ;  /* 0x00000008031d7824 */ /* 0x000fe200078e021f */
[----:B------:R-:W-:Y:S01]  /*89a0*/  ISETP.LT.AND P5, PT, R32, UR11, !P0 ;  /* 0x0000000b20007c0c */ /* 0x000fe2000c7a1270 */
[----:B--2---:R1:W-:Y:S04]  /*89b0*/  @P1 STG.E.U16 desc[UR8][R24.64], R12 ;  /* 0x0000000c18001986 */ /* 0x0043e8000c101508 */
[----:B------:R-:W-:Y:S01]  /*89c0*/  @P2 STG.E.U16 desc[UR8][R26.64], R16 ;  /* 0x000000101a002986 */ /* 0x000fe2000c101508 */
[----:B0-----:R-:W-:-:S03]  /*89d0*/  LEA R22, P6, R31, R2, 0x1 ;  /* 0x000000021f167211 */ /* 0x001fc600078c08ff */
[----:B------:R0:W-:Y:S01]  /*89e0*/  @P4 STG.E.U16 desc[UR8][R20.64], R4 ;  /* 0x0000000414004986 */ /* 0x0001e2000c101508 */
[C---:B------:R-:W-:Y:S01]  /*89f0*/  ISETP.LT.AND P4, PT, R223.reuse, UR11, !P0 ;  /* 0x0000000bdf007c0c */ /* 0x040fe2000c781270 */
[----:B------:R-:W-:Y:S01]  /*8a00*/  IMAD R223, R223, R3, RZ ;  /* 0x00000003dfdf7224 */ /* 0x000fe200078e02ff */
[----:B------:R-:W-:Y:S02]  /*8a10*/  LEA.HI.X.SX32 R23, R31, R0, 0x1, P6 ;  /* 0x000000001f177211 */ /* 0x000fe400030f0eff */
[C---:B-1----:R-:W-:Y:S02]  /*8a20*/  LEA R24, P6, R29.reuse, R2, 0x1 ;  /* 0x000000021d187211 */ /* 0x042fe400078c08ff */
[----:B------:R-:W-:Y:S02]  /*8a30*/  PRMT R8, R8, 0x7632, R8 ;  /* 0x0000763208087816 */ /* 0x000fe40000000008 */
[----:B------:R-:W-:Y:S01]  /*8a40*/  LEA.HI.X.SX32 R25, R29, R0, 0x1, P6 ;  /* 0x000000001d197211 */ /* 0x000fe200030f0eff */
[----:B------:R-:W-:Y:S01]  /*8a50*/  IMAD R29, R3, 0x10, R29 ;  /* 0x00000010031d7824 */ /* 0x000fe200078e021d */
[----:B------:R-:W-:-:S02]  /*8a60*/  ISETP.LT.AND P3, PT, R30, UR11, !P0 ;  /* 0x0000000b1e007c0c */ /* 0x000fc4000c761270 */
[C---:B0-----:R-:W-:Y:S01]  /*8a70*/  LEA R20, P6, R223.reuse, R2, 0x1 ;  /* 0x00000002df147211 */ /* 0x041fe200078c08ff */
[----:B------:R0:W-:Y:S03]  /*8a80*/  @P5 STG.E.U16 desc[UR8][R22.64], R8 ;  /* 0x0000000816005986 */ /* 0x0001e6000c101508 */
[----:B------:R-:W-:Y:S02]  /*8a90*/  LEA.HI.X.SX32 R21, R223, R0, 0x1, P6 ;  /* 0x00000000df157211 */ /* 0x000fe400030f0eff */
[----:B------:R-:W-:Y:S02]  /*8aa0*/  LEA R26, P6, R29, R2, 0x1 ;  /* 0x000000021d1a7211 */ /* 0x000fe400078c08ff */
[----:B------:R-:W-:Y:S01]  /*8ab0*/  PRMT R12, R12, 0x7632, R12 ;  /* 0x000076320c0c7816 */ /* 0x000fe2000000000c */
[----:B0-----:R-:W-:Y:S01]  /*8ac0*/  IMAD R23, R3, 0x8, R29 ;  /* 0x0000000803177824 */ /* 0x001fe200078e021d */
[----:B------:R-:W-:-:S02]  /*8ad0*/  LEA.HI.X.SX32 R27, R29, R0, 0x1, P6 ;  /* 0x000000001d1b7211 */ /* 0x000fc400030f0eff */
[----:B------:R-:W-:Y:S01]  /*8ae0*/  ISETP.LT.AND P1, PT, R252, UR11, !P0 ;  /* 0x0000000bfc007c0c */ /* 0x000fe2000c721270 */
[----:B------:R-:W-:Y:S01]  /*8af0*/  IMAD R29, R3, 0x8, R23 ;  /* 0x00000008031d7824 */ /* 0x000fe200078e0217 */
[----:B------:R-:W-:Y:S01]  /*8b00*/  LEA R22, P6, R23, R2, 0x1 ;  /* 0x0000000217167211 */ /* 0x000fe200078c08ff */
[----:B------:R0:W-:Y:S01]  /*8b10*/  @P3 STG.E.U16 desc[UR8][R24.64], R12 ;  /* 0x0000000c18003986 */ /* 0x0001e2000c101508 */
[----:B------:R-:W-:Y:S01]  /*8b20*/  PRMT R16, R16, 0x7632, R16 ;  /* 0x0000763210107816 */ /* 0x000fe20000000010 */
[----:B------:R-:W-:Y:S01]  /*8b30*/  IMAD R31, R3, 0x8, R29 ;  /* 0x00000008031f7824 */ /* 0x000fe200078e021d */
[----:B------:R-:W-:Y:S02]  /*8b40*/  LEA.HI.X.SX32 R23, R23, R0, 0x1, P6 ;  /* 0x0000000017177211 */ /* 0x000fe400030f0eff */
[----:B------:R-:W-:Y:S02]  /*8b50*/  ISETP.LT.AND P2, PT, R251, UR11, !P0 ;  /* 0x0000000bfb007c0c */ /* 0x000fe4000c741270 */
[----:B------:R-:W-:Y:S01]  /*8b60*/  ISETP.LT.AND P5, PT, R250, UR11, !P0 ;  /* 0x0000000bfa007c0c */ /* 0x000fe2000c7a1270 */
[----:B------:R1:W-:Y:S01]  /*8b70*/  @P4 STG.E.U16 desc[UR8][R20.64], R16 ;  /* 0x0000001014004986 */ /* 0x0003e2000c101508 */
[----:B0-----:R-:W-:-:S04]  /*8b80*/  LEA R24, P6, R29, R2, 0x1 ;  /* 0x000000021d187211 */ /* 0x001fc800078c08ff */
[----:B------:R-:W-:Y:S01]  /*8b90*/  LEA.HI.X.SX32 R25, R29, R0, 0x1, P6 ;  /* 0x000000001d197211 */ /* 0x000fe200030f0eff */
[----:B------:R-:W-:Y:S01]  /*8ba0*/  IMAD R29, R3, 0x8, R31 ;  /* 0x00000008031d7824 */ /* 0x000fe200078e021f */
[----:B-1----:R-:W-:Y:S01]  /*8bb0*/  LEA R20, P6, R31, R2, 0x1 ;  /* 0x000000021f147211 */ /* 0x002fe200078c08ff */
[----:B------:R0:W-:Y:S01]  /*8bc0*/  @P1 STG.E.U16 desc[UR8][R26.64], R5 ;  /* 0x000000051a001986 */ /* 0x0001e2000c101508 */
[----:B------:R-:W-:Y:S02]  /*8bd0*/  ISETP.LT.AND P3, PT, R249, UR11, !P0 ;  /* 0x0000000bf9007c0c */ /* 0x000fe4000c761270 */
[----:B------:R-:W-:Y:S02]  /*8be0*/  LEA.HI.X.SX32 R21, R31, R0, 0x1, P6 ;  /* 0x000000001f157211 */ /* 0x000fe400030f0eff */
[----:B------:R-:W-:Y:S02]  /*8bf0*/  ISETP.LT.AND P4, PT, R248, UR11, !P0 ;  /* 0x0000000bf8007c0c */ /* 0x000fe4000c781270 */
[----:B------:R-:W-:-:S02]  /*8c00*/  LEA R4, P6, R29, R2, 0x1 ;  /* 0x000000021d047211 */ /* 0x000fc400078c08ff */
[----:B------:R-:W-:Y:S01]  /*8c10*/  ISETP.LT.AND P1, PT, R247, UR11, !P0 ;  /* 0x0000000bf7007c0c */ /* 0x000fe2000c721270 */
[----:B0-----:R-:W-:Y:S01]  /*8c20*/  IMAD R27, R3, 0x8, R29 ;  /* 0x00000008031b7824 */ /* 0x001fe200078e021d */
[----:B------:R-:W-:Y:S01]  /*8c30*/  PRMT R12, R5, 0x7632, R12 ;  /* 0x00007632050c7816 */ /* 0x000fe2000000000c */
[----:B------:R0:W-:Y:S01]  /*8c40*/  @P2 STG.E.U16 desc[UR8][R22.64], R9 ;  /* 0x0000000916002986 */ /* 0x0001e2000c101508 */
[----:B------:R-:W-:-:S03]  /*8c50*/  LEA.HI.X.SX32 R5, R29, R0, 0x1, P6 ;  /* 0x000000001d057211 */ /* 0x000fc600030f0eff */
[----:B------:R1:W-:Y:S01]  /*8c60*/  @P5 STG.E.U16 desc[UR8][R24.64], R13 ;  /* 0x0000000d18005986 */ /* 0x0003e2000c101508 */
[----:B------:R-:W-:Y:S02]  /*8c70*/  ISETP.LT.AND P2, PT, R246, UR11, !P0 ;  /* 0x0000000bf6007c0c */ /* 0x000fe4000c741270 */
[----:B0-----:R-:W-:Y:S01]  /*8c80*/  LEA R22, P6, R27, R2, 0x1 ;  /* 0x000000021b167211 */ /* 0x001fe200078c08ff */
[----:B-1----:R-:W-:-:S03]  /*8c90*/  IMAD R25, R3, 0x8, R27 ;  /* 0x0000000803197824 */ /* 0x002fc600078e021b */
[----:B------:R-:W-:Y:S02]  /*8ca0*/  LEA.HI.X.SX32 R23, R27, R0, 0x1, P6 ;  /* 0x000000001b177211 */ /* 0x000fe400030f0eff */
[----:B------:R-:W-:Y:S01]  /*8cb0*/  PRMT R9, R9, 0x7632, R9 ;  /* 0x0000763209097816 */ /* 0x000fe20000000009 */
[----:B------:R-:W-:Y:S01]  /*8cc0*/  IMAD R27, R222, R3, RZ ;  /* 0x00000003de1b7224 */ /* 0x000fe200078e02ff */
[----:B------:R-:W-:Y:S01]  /*8cd0*/  LEA R8, P6, R25, R2, 0x1 ;  /* 0x0000000219087211 */ /* 0x000fe200078c08ff */
[----:B------:R0:W-:Y:S04]  /*8ce0*/  @P3 STG.E.U16 desc[UR8][R20.64], R17 ;  /* 0x0000001114003986 */ /* 0x0001e8000c101508 */
[----:B------:R-:W-:Y:S04]  /*8cf0*/  @P4 STG.E.U16 desc[UR8][R4.64], R12 ;  /* 0x0000000c04004986 */ /* 0x000fe8000c101508 */
[----:B------:R1:W-:Y:S01]  /*8d00*/  @P1 STG.E.U16 desc[UR8][R22.64], R9 ;  /* 0x0000000916001986 */ /* 0x0003e2000c101508 */
[----:B------:R-:W-:-:S02]  /*8d10*/  PRMT R13, R13, 0x7632, R13 ;  /* 0x000076320d0d7816 */ /* 0x000fc4000000000d */
[----:B0-----:R-:W-:Y:S02]  /*8d20*/  PRMT R20, R17, 0x7632, R20 ;  /* 0x0000763211147816 */ /* 0x001fe40000000014 */
[----:B-1----:R-:W-:Y:S01]  /*8d30*/  LEA.HI.X.SX32 R9, R25, R0, 0x1, P6 ;  /* 0x0000000019097211 */ /* 0x002fe200030f0eff */
[----:B------:R-:W-:Y:S01]  /*8d40*/  IMAD R25, R3, 0x10, R25 ;  /* 0x0000001003197824 */ /* 0x000fe200078e0219 */
[----:B------:R-:W-:Y:S02]  /*8d50*/  LEA R4, P6, R27, R2, 0x1 ;  /* 0x000000021b047211 */ /* 0x000fe400078c08ff */
[----:B------:R-:W-:Y:S01]  /*8d60*/  ISETP.LT.AND P4, PT, R222, UR11, !P0 ;  /* 0x0000000bde007c0c */ /* 0x000fe2000c781270 */
[----:B------:R-:W-:Y:S01]  /*8d70*/  IMAD R17, R3, 0x8, R25 ;  /* 0x0000000803117824 */ /* 0x000fe200078e0219 */
[----:B------:R-:W-:Y:S02]  /*8d80*/  LEA.HI.X.SX32 R5, R27, R0, 0x1, P6 ;  /* 0x000000001b057211 */ /* 0x000fe400030f0eff */
[----:B------:R-:W-:Y:S01]  /*8d90*/  LEA R12, P6, R25, R2, 0x1 ;  /* 0x00000002190c7211 */ /* 0x000fe200078c08ff */
[----:B------:R0:W-:Y:S01]  /*8da0*/  @P2 STG.E.U16 desc[UR8][R8.64], R13 ;  /* 0x0000000d08002986 */ /* 0x0001e2000c101508 */
[----:B------:R-:W-:Y:S01]  /*8db0*/  IMAD R21, R3, 0x8, R17 ;  /* 0x0000000803157824 */ /* 0x000fe200078e0211 */
[----:B------:R-:W-:-:S02]  /*8dc0*/  ISETP.LT.AND P5, PT, R245, UR11, !P0 ;  /* 0x0000000bf5007c0c */ /* 0x000fc4000c7a1270 */
[----:B------:R-:W-:Y:S01]  /*8dd0*/  ISETP.LT.AND P3, PT, R244, UR11, !P0 ;  /* 0x0000000bf4007c0c */ /* 0x000fe2000c761270 */
[----:B------:R-:W-:Y:S01]  /*8de0*/  IMAD R23, R3, 0x8, R21 ;  /* 0x0000000803177824 */ /* 0x000fe200078e0215 */
[----:B0-----:R-:W-:Y:S02]  /*8df0*/  LEA.HI.X.SX32 R13, R25, R0, 0x1, P6 ;  /* 0x00000000190d7211 */ /* 0x001fe400030f0eff */
[----:B------:R-:W-:-:S04]  /*8e00*/  LEA R16, P6, R17, R2, 0x1 ;  /* 0x0000000211107211 */ /* 0x000fc800078c08ff */
[----:B------:R-:W-:Y:S02]  /*8e10*/  LEA.HI.X.SX32 R17, R17, R0, 0x1, P6 ;  /* 0x0000000011117211 */ /* 0x000fe400030f0eff */
[----:B------:R-:W-:Y:S01]  /*8e20*/  LEA R8, P6, R21, R2, 0x1 ;  /* 0x0000000215087211 */ /* 0x000fe200078c08ff */
[----:B------:R0:W-:Y:S01]  /*8e30*/  @P4 STG.E.U16 desc[UR8][R4.64], R20 ;  /* 0x0000001404004986 */ /* 0x0001e2000c101508 */
[----:B------:R-:W-:Y:S02]  /*8e40*/  ISETP.LT.AND P1, PT, R243, UR11, !P0 ;  /* 0x0000000bf3007c0c */ /* 0x000fe4000c721270 */
[----:B------:R-:W-:Y:S01]  /*8e50*/  LEA.HI.X.SX32 R9, R21, R0, 0x1, P6 ;  /* 0x0000000015097211 */ /* 0x000fe200030f0eff */
[----:B------:R-:W-:Y:S01]  /*8e60*/  IMAD R21, R3, 0x8, R23 ;  /* 0x0000000803157824 */ /* 0x000fe200078e0217 */
[----:B------:R-:W-:Y:S01]  /*8e70*/  ISETP.LT.AND P2, PT, R242, UR11, !P0 ;  /* 0x0000000bf2007c0c */ /* 0x000fe2000c741270 */
[----:B------:R1:W-:Y:S01]  /*8e80*/  @P5 STG.E.U16 desc[UR8][R12.64], R6 ;  /* 0x000000060c005986 */ /* 0x0003e2000c101508 */
[----:B------:R-:W-:-:S02]  /*8e90*/  ISETP.LT.AND P4, PT, R241, UR11, !P0 ;  /* 0x0000000bf1007c0c */ /* 0x000fc4000c781270 */
[----:B0-----:R-:W-:-:S04]  /*8ea0*/  LEA R4, P6, R23, R2, 0x1 ;  /* 0x0000000217047211 */ /* 0x001fc800078c08ff */
[----:B------:R-:W-:Y:S01]  /*8eb0*/  LEA.HI.X.SX32 R5, R23, R0, 0x1, P6 ;  /* 0x0000000017057211 */ /* 0x000fe200030f0eff */
[----:B------:R-:W-:Y:S01]  /*8ec0*/  IMAD R23, R3, 0x8, R21 ;  /* 0x0000000803177824 */ /* 0x000fe200078e0215 */
[C---:B-1----:R-:W-:Y:S01]  /*8ed0*/  LEA R12, P6, R21.reuse, R2, 0x1 ;  /* 0x00000002150c7211 */ /* 0x042fe200078c08ff */
[----:B------:R0:W-:Y:S01]  /*8ee0*/  @P3 STG.E.U16 desc[UR8][R16.64], R10 ;  /* 0x0000000a10003986 */ /* 0x0001e2000c101508 */
[----:B------:R-:W-:Y:S02]  /*8ef0*/  ISETP.LT.AND P5, PT, R240, UR11, !P0 ;  /* 0x0000000bf0007c0c */ /* 0x000fe4000c7a1270 */
[----:B------:R-:W-:Y:S01]  /*8f00*/  LEA.HI.X.SX32 R13, R21, R0, 0x1, P6 ;  /* 0x00000000150d7211 */ /* 0x000fe200030f0eff */
[----:B------:R-:W-:Y:S01]  /*8f10*/  IMAD R21, R3, 0x8, R23 ;  /* 0x0000000803157824 */ /* 0x000fe200078e0217 */
[----:B------:R-:W-:Y:S02]  /*8f20*/  ISETP.LT.AND P3, PT, R239, UR11, !P0 ;  /* 0x0000000bef007c0c */ /* 0x000fe4000c761270 */
[----:B------:R-:W-:Y:S01]  /*8f30*/  PRMT R6, R6, 0x7632, R6 ;  /* 0x0000763206067816 */ /* 0x000fe20000000006 */
[----:B------:R1:W-:Y:S01]  /*8f40*/  @P1 STG.E.U16 desc[UR8][R8.64], R14 ;  /* 0x0000000e08001986 */ /* 0x0003e2000c101508 */
[----:B0-----:R-:W-:-:S03]  /*8f50*/  LEA R16, P6, R23, R2, 0x1 ;  /* 0x0000000217107211 */ /* 0x001fc600078c08ff */
[----:B------:R0:W-:Y:S01]  /*8f60*/  @P2 STG.E.U16 desc[UR8][R4.64], R18 ;  /* 0x0000001204002986 */ /* 0x0001e2000c101508 */
[----:B------:R-:W-:-:S03]  /*8f70*/  LEA.HI.X.SX32 R17, R23, R0, 0x1, P6 ;  /* 0x0000000017117211 */ /* 0x000fc600030f0eff */
[----:B------:R2:W-:Y:S01]  /*8f80*/  @P4 STG.E.U16 desc[UR8][R12.64], R6 ;  /* 0x000000060c004986 */ /* 0x0005e2000c101508 */
[----:B-1----:R-:W-:Y:S02]  /*8f90*/  LEA R8, P6, R21, R2, 0x1 ;  /* 0x0000000215087211 */ /* 0x002fe400078c08ff */
[----:B------:R-:W-:Y:S02]  /*8fa0*/  PRMT R10, R10, 0x7632, R10 ;  /* 0x000076320a0a7816 */ /* 0x000fe4000000000a */
[C---:B------:R-:W-:Y:S01]  /*8fb0*/  ISETP.LT.AND P4, PT, R221.reuse, UR11, !P0 ;  /* 0x0000000bdd007c0c */ /* 0x040fe2000c781270 */
[----:B------:R-:W-:Y:S01]  /*8fc0*/  IMAD R221, R221, R3, RZ ;  /* 0x00000003dddd7224 */ /* 0x000fe200078e02ff */
[----:B------:R-:W-:Y:S01]  /*8fd0*/  LEA.HI.X.SX32 R9, R21, R0, 0x1, P6 ;  /* 0x0000000015097211 */ /* 0x000fe200030f0eff */
[----:B------:R-:W-:Y:S01]  /*8fe0*/  IMAD R21, R3, 0x10, R21 ;  /* 0x0000001003157824 */ /* 0x000fe200078e0215 */
[----:B------:R-:W-:Y:S01]  /*8ff0*/  PRMT R14, R14, 0x7632, R14 ;  /* 0x000076320e0e7816 */ /* 0x000fe2000000000e */
[----:B------:R1:W-:Y:S01]  /*9000*/  @P5 STG.E.U16 desc[UR8][R16.64], R10 ;  /* 0x0000000a10005986 */ /* 0x0003e2000c101508 */
[----:B0-----:R-:W-:Y:S01]  /*9010*/  LEA R4, P6, R221, R2, 0x1 ;  /* 0x00000002dd047211 */ /* 0x001fe200078c08ff */
[----:B------:R-:W-:-:S02]  /*9020*/  IMAD R23, R3, 0x8, R21 ;  /* 0x0000000803177824 */ /* 0x000fc400078e0215 */
[----:B------:R-:W-:Y:S01]  /*9030*/  @P3 STG.E.U16 desc[UR8][R8.64], R14 ;  /* 0x0000000e08003986 */ /* 0x000fe2000c101508 */
[----:B--2---:R-:W-:Y:S02]  /*9040*/  LEA R12, P3, R21, R2, 0x1 ;  /* 0x00000002150c7211 */ /* 0x004fe400078608ff */
[----:B------:R-:W-:Y:S02]  /*9050*/  ISETP.LT.AND P1, PT, R237, UR11, !P0 ;  /* 0x0000000bed007c0c */ /* 0x000fe4000c721270 */
[-C--:B------:R-:W-:Y:S02]  /*9060*/  LEA.HI.X.SX32 R5, R221, R0.reuse, 0x1, P6 ;  /* 0x00000000dd057211 */ /* 0x080fe400030f0eff */
[----:B------:R-:W-:Y:S01]  /*9070*/  LEA.HI.X.SX32 R13, R21, R0, 0x1, P3 ;  /* 0x00000000150d7211 */ /* 0x000fe200018f0eff */
[----:B------:R-:W-:Y:S01]  /*9080*/  IMAD R21, R3, 0x8, R23 ;  /* 0x0000000803157824 */ /* 0x000fe200078e0217 */
[----:B-1----:R-:W-:Y:S02]  /*9090*/  LEA R16, P6, R23, R2, 0x1 ;  /* 0x0000000217107211 */ /* 0x002fe400078c08ff */
[----:B------:R-:W-:-:S02]  /*90a0*/  PRMT R18, R18, 0x7632, R18 ;  /* 0x0000763212127816 */ /* 0x000fc40000000012 */
[----:B------:R-:W-:Y:S01]  /*90b0*/  LEA.HI.X.SX32 R17, R23, R0, 0x1, P6 ;  /* 0x0000000017117211 */ /* 0x000fe200030f0eff */
[C---:B------:R-:W-:Y:S01]  /*90c0*/  IMAD R23, R3.reuse, 0x8, R21 ;  /* 0x0000000803177824 */ /* 0x040fe200078e0215 */
[----:B------:R-:W-:Y:S01]  /*90d0*/  ISETP.LT.AND P2, PT, R236, UR11, !P0 ;  /* 0x0000000bec007c0c */ /* 0x000fe2000c741270 */
[----:B------:R0:W-:Y:S02]  /*90e0*/  @P4 STG.E.U16 desc[UR8][R4.64], R18 ;  /* 0x0000001204004986 */ /* 0x0001e4000c101508 */
[C---:B------:R-:W-:Y:S02]  /*90f0*/  IMAD R25, R3.reuse, 0x8, R23 ;  /* 0x0000000803197824 */ /* 0x040fe400078e0217 */
[----:B------:R-:W-:Y:S02]  /*9100*/  @P1 STG.E.U16 desc[UR8][R12.64], R7 ;  /* 0x000000070c001986 */ /* 0x000fe4000c101508 */
[----:B------:R-:W-:Y:S02]  /*9110*/  IMAD R27, R3, 0x8, R25 ;  /* 0x00000008031b7824 */ /* 0x000fe400078e0219 */
[----:B------:R-:W-:Y:S01]  /*9120*/  IMAD R29, R220, R3, RZ ;  /* 0x00000003dc1d7224 */ /* 0x000fe200078e02ff */
[----:B0-----:R-:W-:Y:S01]  /*9130*/  LEA R4, P1, R21, R2, 0x1 ;  /* 0x0000000215047211 */ /* 0x001fe200078208ff */
[----:B------:R-:W-:-:S03]  /*9140*/  IMAD R3, R3, 0x8, R27 ;  /* 0x0000000803037824 */ /* 0x000fc600078e021b */
[----:B------:R-:W-:Y:S02]  /*9150*/  LEA.HI.X.SX32 R5, R21, R0, 0x1, P1 ;  /* 0x0000000015057211 */ /* 0x000fe400008f0eff */
[-C--:B------:R-:W-:Y:S01]  /*9160*/  LEA R20, P1, R25, R2.reuse, 0x1 ;  /* 0x0000000219147211 */ /* 0x080fe200078208ff */
[----:B------:R0:W-:Y:S01]  /*9170*/  @P2 STG.E.U16 desc[UR8][R16.64], R11 ;  /* 0x0000000b10002986 */ /* 0x0001e2000c101508 */
[----:B------:R-:W-:Y:S02]  /*9180*/  LEA R8, P2, R23, R2, 0x1 ;  /* 0x0000000217087211 */ /* 0x000fe400078408ff */
[----:B------:R-:W-:Y:S02]  /*9190*/  LEA.HI.X.SX32 R21, R25, R0, 0x1, P1 ;  /* 0x0000000019157211 */ /* 0x000fe400008f0eff */
[----:B------:R-:W-:Y:S02]  /*91a0*/  ISETP.LT.AND P5, PT, R235, UR11, !P0 ;  /* 0x0000000beb007c0c */ /* 0x000fe4000c7a1270 */
[----:B------:R-:W-:-:S02]  /*91b0*/  ISETP.LT.AND P4, PT, R234, UR11, !P0 ;  /* 0x0000000bea007c0c */ /* 0x000fc4000c781270 */
[----:B------:R-:W-:Y:S02]  /*91c0*/  ISETP.LT.AND P3, PT, R233, UR11, !P0 ;  /* 0x0000000be9007c0c */ /* 0x000fe4000c761270 */
[----:B0-----:R-:W-:Y:S02]  /*91d0*/  LEA R16, P1, R3, R2, 0x1 ;  /* 0x0000000203107211 */ /* 0x001fe400078208ff */
[----:B------:R-:W-:Y:S02]  /*91e0*/  LEA.HI.X.SX32 R9, R23, R0, 0x1, P2 ;  /* 0x0000000017097211 */ /* 0x000fe400010f0eff */
[----:B------:R-:W-:Y:S02]  /*91f0*/  LEA R12, P6, R27, R2, 0x1 ;  /* 0x000000021b0c7211 */ /* 0x000fe400078c08ff */
[----:B------:R-:W-:Y:S02]  /*9200*/  ISETP.LT.AND P2, PT, R231, UR11, !P0 ;  /* 0x0000000be7007c0c */ /* 0x000fe4000c741270 */
[----:B------:R-:W-:-:S02]  /*9210*/  LEA.HI.X.SX32 R17, R3, R0, 0x1, P1 ;  /* 0x0000000003117211 */ /* 0x000fc400008f0eff */
[----:B------:R-:W-:Y:S02]  /*9220*/  ISETP.LT.AND P1, PT, R230, UR11, !P0 ;  /* 0x0000000be6007c0c */ /* 0x000fe4000c721270 */
[----:B------:R-:W-:Y:S02]  /*9230*/  ISETP.LT.AND P0, PT, R220, UR11, !P0 ;  /* 0x0000000bdc007c0c */ /* 0x000fe4000c701270 */
[----:B------:R-:W-:Y:S02]  /*9240*/  LEA.HI.X.SX32 R13, R27, R0, 0x1, P6 ;  /* 0x000000001b0d7211 */ /* 0x000fe400030f0eff */
[----:B------:R-:W-:Y:S02]  /*9250*/  LEA R2, P6, R29, R2, 0x1 ;  /* 0x000000021d027211 */ /* 0x000fe400078c08ff */
[----:B------:R-:W-:Y:S02]  /*9260*/  PRMT R10, R7, 0x7632, R10 ;  /* 0x00007632070a7816 */ /* 0x000fe4000000000a */
[----:B------:R-:W-:-:S02]  /*9270*/  LEA.HI.X.SX32 R3, R29, R0, 0x1, P6 ;  /* 0x000000001d037211 */ /* 0x000fc400030f0eff */
[----:B------:R-:W-:Y:S01]  /*9280*/  PRMT R6, R11, 0x7632, R6 ;  /* 0x000076320b067816 */ /* 0x000fe20000000006 */
[----:B------:R0:W-:Y:S01]  /*9290*/  @P5 STG.E.U16 desc[UR8][R4.64], R15 ;  /* 0x0000000f04005986 */ /* 0x0001e2000c101508 */
[----:B------:R-:W-:-:S03]  /*92a0*/  PRMT R0, R15, 0x7632, R0 ;  /* 0x000076320f007816 */ /* 0x000fc60000000000 */
[----:B------:R0:W-:Y:S04]  /*92b0*/  @P4 STG.E.U16 desc[UR8][R8.64], R19 ;  /* 0x0000001308004986 */ /* 0x0001e8000c101508 */
[----:B------:R0:W-:Y:S04]  /*92c0*/  @P3 STG.E.U16 desc[UR8][R20.64], R10 ;  /* 0x0000000a14003986 */ /* 0x0001e8000c101508 */
[----:B------:R0:W-:Y:S04]  /*92d0*/  @P2 STG.E.U16 desc[UR8][R12.64], R6 ;  /* 0x000000060c002986 */ /* 0x0001e8000c101508 */
[----:B------:R0:W-:Y:S01]  /*92e0*/  @P1 STG.E.U16 desc[UR8][R16.64], R0 ;  /* 0x0000000010001986 */ /* 0x0001e2000c101508 */
[----:B------:R-:W-:Y:S05]  /*92f0*/  @!P0 EXIT ;  /* 0x000000000000894d */ /* 0x000fea0003800000 */
[----:B0-----:R-:W-:-:S05]  /*9300*/  PRMT R19, R19, 0x7632, R19 ;  /* 0x0000763213137816 */ /* 0x001fca0000000013 */
[----:B------:R-:W-:Y:S01]  /*9310*/  STG.E.U16 desc[UR8][R2.64], R19 ;  /* 0x0000001302007986 */ /* 0x000fe2000c101508 */
[----:B------:R-:W-:Y:S05]  /*9320*/  EXIT ;  /* 0x000000000000794d */ /* 0x000fea0003800000 */
.L_x_3:
[----:B------:R-:W-:-:S00]  /*9330*/  BRA `(.L_x_3) ;  /* 0xfffffffc00fc7947 */ /* 0x000fc0000383ffff */
[----:B------:R-:W-:-:S00]  /*9340*/  NOP ;  /* 0x0000000000007918 */ /* 0x000fc00000000000 */
        /* <DEDUP_REMOVED lines=11> */
.L_x_4:


//--------------------- .nv.shared.matmul_kernel  --------------------------
	.section	.nv.shared.matmul_kernel,"aw",@nobits
	.sectionflags	@""
	.align	16
	.zero		1024


//--------------------- .nv.shared.reserved.0     --------------------------
	.section	.nv.shared.reserved.0,"aw",@nobits
	.weak		__nv_reservedSMEM_offset_0_alias
	.size		__nv_reservedSMEM_offset_0_alias, 0, 0
	.other		__nv_reservedSMEM_offset_0_alias,@"STO_CUDA_RESERVED_SHARED STV_DEFAULT"
__nv_reservedSMEM_offset_0_alias:
	.zero		0


//--------------------- .nv.constant0.matmul_kernel --------------------------
	.section	.nv.constant0.matmul_kernel,"a",@progbits
	.sectionflags	@""
	.align	4
.nv.constant0.matmul_kernel:
	.zero		608


//--------------------- SYMBOLS --------------------------

	.type		.nv.reservedSmem.offset0,@object
	.size		.nv.reservedSmem.offset0,0x4
